//
// Generated by NVIDIA NVVM Compiler
//
// Compiler Build ID: CL-36424714
// Cuda compilation tools, release 13.0, V13.0.88
// Based on NVVM 20.0.0
//

.version 9.0
.target sm_100
.address_size 64

	// .globl	_Z23initializePagerankArrayPfS_i
// _ZZ11convergencePfS_iE5sdata has been demoted

.visible .entry _Z23initializePagerankArrayPfS_i(
	.param .u64 .ptr .align 1 _Z23initializePagerankArrayPfS_i_param_0,
	.param .u64 .ptr .align 1 _Z23initializePagerankArrayPfS_i_param_1,
	.param .u32 _Z23initializePagerankArrayPfS_i_param_2
)
{
	.reg .pred 	%p<2>;
	.reg .b32 	%r<7>;
	.reg .b32 	%f<3>;
	.reg .b64 	%rd<8>;

	ld.param.u64 	%rd1, [_Z23initializePagerankArrayPfS_i_param_0];
	ld.param.u64 	%rd2, [_Z23initializePagerankArrayPfS_i_param_1];
	ld.param.u32 	%r2, [_Z23initializePagerankArrayPfS_i_param_2];
	mov.u32 	%r3, %ctaid.x;
	mov.u32 	%r4, %ntid.x;
	mov.u32 	%r5, %tid.x;
	mad.lo.s32 	%r1, %r3, %r4, %r5;
	setp.ge.s32 	%p1, %r1, %r2;
	@%p1 bra 	$L__BB0_2;
	cvta.to.global.u64 	%rd3, %rd1;
	cvta.to.global.u64 	%rd4, %rd2;
	cvt.rn.f32.s32 	%f1, %r2;
	rcp.rn.f32 	%f2, %f1;
	mul.wide.s32 	%rd5, %r1, 4;
	add.s64 	%rd6, %rd3, %rd5;
	st.global.f32 	[%rd6], %f2;
	add.s64 	%rd7, %rd4, %rd5;
	mov.b32 	%r6, 0;
	st.global.u32 	[%rd7], %r6;
$L__BB0_2:
	ret;

}
	// .globl	_Z22addToNextPagerankArrayPfS_PiS0_S0_S_i
.visible .entry _Z22addToNextPagerankArrayPfS_PiS0_S0_S_i(
	.param .u64 .ptr .align 1 _Z22addToNextPagerankArrayPfS_PiS0_S0_S_i_param_0,
	.param .u64 .ptr .align 1 _Z22addToNextPagerankArrayPfS_PiS0_S0_S_i_param_1,
	.param .u64 .ptr .align 1 _Z22addToNextPagerankArrayPfS_PiS0_S0_S_i_param_2,
	.param .u64 .ptr .align 1 _Z22addToNextPagerankArrayPfS_PiS0_S0_S_i_param_3,
	.param .u64 .ptr .align 1 _Z22addToNextPagerankArrayPfS_PiS0_S0_S_i_param_4,
	.param .u64 .ptr .align 1 _Z22addToNextPagerankArrayPfS_PiS0_S0_S_i_param_5,
	.param .u32 _Z22addToNextPagerankArrayPfS_PiS0_S0_S_i_param_6
)
{
	.reg .pred 	%p<11>;
	.reg .b32 	%r<48>;
	.reg .b32 	%f<49>;
	.reg .b64 	%rd<109>;
	.reg .b64 	%fd<49>;

	ld.param.u64 	%rd12, [_Z22addToNextPagerankArrayPfS_PiS0_S0_S_i_param_0];
	ld.param.u64 	%rd13, [_Z22addToNextPagerankArrayPfS_PiS0_S0_S_i_param_1];
	ld.param.u64 	%rd9, [_Z22addToNextPagerankArrayPfS_PiS0_S0_S_i_param_2];
	ld.param.u64 	%rd14, [_Z22addToNextPagerankArrayPfS_PiS0_S0_S_i_param_3];
	ld.param.u64 	%rd10, [_Z22addToNextPagerankArrayPfS_PiS0_S0_S_i_param_4];
	ld.param.u64 	%rd11, [_Z22addToNextPagerankArrayPfS_PiS0_S0_S_i_param_5];
	ld.param.u32 	%r14, [_Z22addToNextPagerankArrayPfS_PiS0_S0_S_i_param_6];
	cvta.to.global.u64 	%rd1, %rd13;
	cvta.to.global.u64 	%rd2, %rd14;
	cvta.to.global.u64 	%rd3, %rd12;
	mov.u32 	%r15, %ctaid.x;
	mov.u32 	%r16, %ntid.x;
	mov.u32 	%r17, %tid.x;
	mad.lo.s32 	%r1, %r15, %r16, %r17;
	setp.ge.s32 	%p1, %r1, %r14;
	@%p1 bra 	$L__BB1_13;
	cvta.to.global.u64 	%rd15, %rd9;
	mul.wide.s32 	%rd16, %r1, 4;
	add.s64 	%rd17, %rd15, %rd16;
	ld.global.u32 	%r2, [%rd17];
	setp.lt.s32 	%p2, %r2, 1;
	@%p2 bra 	$L__BB1_14;
	cvta.to.global.u64 	%rd21, %rd10;
	add.s64 	%rd4, %rd21, %rd16;
	add.s64 	%rd5, %rd3, %rd16;
	cvt.rn.f64.u32 	%fd1, %r2;
	and.b32  	%r3, %r2, 7;
	setp.lt.u32 	%p3, %r2, 8;
	mov.b32 	%r46, 0;
	@%p3 bra 	$L__BB1_5;
	and.b32  	%r46, %r2, 2147483640;
	add.s64 	%rd6, %rd2, 28;
	neg.s32 	%r44, %r46;
	mov.b64 	%rd108, 0;
$L__BB1_4:
	.pragma "nounroll";
	cvt.u32.u64 	%r19, %rd108;
	ld.global.u32 	%r20, [%rd4];
	add.s32 	%r21, %r20, %r19;
	mul.wide.s32 	%rd24, %r21, 4;
	add.s64 	%rd25, %rd6, %rd24;
	ld.global.u32 	%r22, [%rd25+-28];
	mul.wide.s32 	%rd26, %r22, 4;
	add.s64 	%rd27, %rd1, %rd26;
	ld.global.f32 	%f4, [%rd5];
	cvt.f64.f32 	%fd4, %f4;
	mul.f64 	%fd5, %fd4, 0d3FECCCCCCCCCCCCD;
	div.rn.f64 	%fd6, %fd5, %fd1;
	cvt.rn.f32.f64 	%f5, %fd6;
	atom.global.add.f32 	%f6, [%rd27], %f5;
	ld.global.s32 	%rd28, [%rd4];
	add.s64 	%rd29, %rd108, %rd28;
	shl.b64 	%rd30, %rd29, 2;
	add.s64 	%rd31, %rd6, %rd30;
	ld.global.u32 	%r23, [%rd31+-24];
	mul.wide.s32 	%rd32, %r23, 4;
	add.s64 	%rd33, %rd1, %rd32;
	ld.global.f32 	%f7, [%rd5];
	cvt.f64.f32 	%fd7, %f7;
	mul.f64 	%fd8, %fd7, 0d3FECCCCCCCCCCCCD;
	div.rn.f64 	%fd9, %fd8, %fd1;
	cvt.rn.f32.f64 	%f8, %fd9;
	atom.global.add.f32 	%f9, [%rd33], %f8;
	ld.global.s32 	%rd34, [%rd4];
	add.s64 	%rd35, %rd108, %rd34;
	shl.b64 	%rd36, %rd35, 2;
	add.s64 	%rd37, %rd6, %rd36;
	ld.global.u32 	%r24, [%rd37+-20];
	mul.wide.s32 	%rd38, %r24, 4;
	add.s64 	%rd39, %rd1, %rd38;
	ld.global.f32 	%f10, [%rd5];
	cvt.f64.f32 	%fd10, %f10;
	mul.f64 	%fd11, %fd10, 0d3FECCCCCCCCCCCCD;
	div.rn.f64 	%fd12, %fd11, %fd1;
	cvt.rn.f32.f64 	%f11, %fd12;
	atom.global.add.f32 	%f12, [%rd39], %f11;
	ld.global.s32 	%rd40, [%rd4];
	add.s64 	%rd41, %rd108, %rd40;
	shl.b64 	%rd42, %rd41, 2;
	add.s64 	%rd43, %rd6, %rd42;
	ld.global.u32 	%r25, [%rd43+-16];
	mul.wide.s32 	%rd44, %r25, 4;
	add.s64 	%rd45, %rd1, %rd44;
	ld.global.f32 	%f13, [%rd5];
	cvt.f64.f32 	%fd13, %f13;
	mul.f64 	%fd14, %fd13, 0d3FECCCCCCCCCCCCD;
	div.rn.f64 	%fd15, %fd14, %fd1;
	cvt.rn.f32.f64 	%f14, %fd15;
	atom.global.add.f32 	%f15, [%rd45], %f14;
	ld.global.s32 	%rd46, [%rd4];
	add.s64 	%rd47, %rd108, %rd46;
	shl.b64 	%rd48, %rd47, 2;
	add.s64 	%rd49, %rd6, %rd48;
	ld.global.u32 	%r26, [%rd49+-12];
	mul.wide.s32 	%rd50, %r26, 4;
	add.s64 	%rd51, %rd1, %rd50;
	ld.global.f32 	%f16, [%rd5];
	cvt.f64.f32 	%fd16, %f16;
	mul.f64 	%fd17, %fd16, 0d3FECCCCCCCCCCCCD;
	div.rn.f64 	%fd18, %fd17, %fd1;
	cvt.rn.f32.f64 	%f17, %fd18;
	atom.global.add.f32 	%f18, [%rd51], %f17;
	ld.global.s32 	%rd52, [%rd4];
	add.s64 	%rd53, %rd108, %rd52;
	shl.b64 	%rd54, %rd53, 2;
	add.s64 	%rd55, %rd6, %rd54;
	ld.global.u32 	%r27, [%rd55+-8];
	mul.wide.s32 	%rd56, %r27, 4;
	add.s64 	%rd57, %rd1, %rd56;
	ld.global.f32 	%f19, [%rd5];
	cvt.f64.f32 	%fd19, %f19;
	mul.f64 	%fd20, %fd19, 0d3FECCCCCCCCCCCCD;
	div.rn.f64 	%fd21, %fd20, %fd1;
	cvt.rn.f32.f64 	%f20, %fd21;
	atom.global.add.f32 	%f21, [%rd57], %f20;
	ld.global.s32 	%rd58, [%rd4];
	add.s64 	%rd59, %rd108, %rd58;
	shl.b64 	%rd60, %rd59, 2;
	add.s64 	%rd61, %rd6, %rd60;
	ld.global.u32 	%r28, [%rd61+-4];
	mul.wide.s32 	%rd62, %r28, 4;
	add.s64 	%rd63, %rd1, %rd62;
	ld.global.f32 	%f22, [%rd5];
	cvt.f64.f32 	%fd22, %f22;
	mul.f64 	%fd23, %fd22, 0d3FECCCCCCCCCCCCD;
	div.rn.f64 	%fd24, %fd23, %fd1;
	cvt.rn.f32.f64 	%f23, %fd24;
	atom.global.add.f32 	%f24, [%rd63], %f23;
	ld.global.s32 	%rd64, [%rd4];
	add.s64 	%rd65, %rd108, %rd64;
	shl.b64 	%rd66, %rd65, 2;
	add.s64 	%rd67, %rd6, %rd66;
	ld.global.u32 	%r29, [%rd67];
	mul.wide.s32 	%rd68, %r29, 4;
	add.s64 	%rd69, %rd1, %rd68;
	ld.global.f32 	%f25, [%rd5];
	cvt.f64.f32 	%fd25, %f25;
	mul.f64 	%fd26, %fd25, 0d3FECCCCCCCCCCCCD;
	div.rn.f64 	%fd27, %fd26, %fd1;
	cvt.rn.f32.f64 	%f26, %fd27;
	atom.global.add.f32 	%f27, [%rd69], %f26;
	add.s64 	%rd108, %rd108, 8;
	add.s32 	%r44, %r44, 8;
	setp.eq.s32 	%p4, %r44, 0;
	@%p4 bra 	$L__BB1_5;
	bra.uni 	$L__BB1_4;
$L__BB1_5:
	setp.eq.s32 	%p5, %r3, 0;
	@%p5 bra 	$L__BB1_13;
	and.b32  	%r9, %r2, 3;
	setp.lt.u32 	%p6, %r3, 4;
	@%p6 bra 	$L__BB1_8;
	ld.global.u32 	%r30, [%rd4];
	add.s32 	%r31, %r30, %r46;
	mul.wide.s32 	%rd70, %r31, 4;
	add.s64 	%rd71, %rd2, %rd70;
	ld.global.u32 	%r32, [%rd71];
	mul.wide.s32 	%rd72, %r32, 4;
	add.s64 	%rd73, %rd1, %rd72;
	ld.global.f32 	%f28, [%rd5];
	cvt.f64.f32 	%fd28, %f28;
	mul.f64 	%fd29, %fd28, 0d3FECCCCCCCCCCCCD;
	div.rn.f64 	%fd30, %fd29, %fd1;
	cvt.rn.f32.f64 	%f29, %fd30;
	atom.global.add.f32 	%f30, [%rd73], %f29;
	ld.global.s32 	%rd74, [%rd4];
	cvt.u64.u32 	%rd75, %r46;
	add.s64 	%rd76, %rd74, %rd75;
	shl.b64 	%rd77, %rd76, 2;
	add.s64 	%rd78, %rd2, %rd77;
	ld.global.u32 	%r33, [%rd78+4];
	mul.wide.s32 	%rd79, %r33, 4;
	add.s64 	%rd80, %rd1, %rd79;
	ld.global.f32 	%f31, [%rd5];
	cvt.f64.f32 	%fd31, %f31;
	mul.f64 	%fd32, %fd31, 0d3FECCCCCCCCCCCCD;
	div.rn.f64 	%fd33, %fd32, %fd1;
	cvt.rn.f32.f64 	%f32, %fd33;
	atom.global.add.f32 	%f33, [%rd80], %f32;
	ld.global.s32 	%rd81, [%rd4];
	add.s64 	%rd82, %rd81, %rd75;
	shl.b64 	%rd83, %rd82, 2;
	add.s64 	%rd84, %rd2, %rd83;
	ld.global.u32 	%r34, [%rd84+8];
	mul.wide.s32 	%rd85, %r34, 4;
	add.s64 	%rd86, %rd1, %rd85;
	ld.global.f32 	%f34, [%rd5];
	cvt.f64.f32 	%fd34, %f34;
	mul.f64 	%fd35, %fd34, 0d3FECCCCCCCCCCCCD;
	div.rn.f64 	%fd36, %fd35, %fd1;
	cvt.rn.f32.f64 	%f35, %fd36;
	atom.global.add.f32 	%f36, [%rd86], %f35;
	ld.global.s32 	%rd87, [%rd4];
	add.s64 	%rd88, %rd87, %rd75;
	shl.b64 	%rd89, %rd88, 2;
	add.s64 	%rd90, %rd2, %rd89;
	ld.global.u32 	%r35, [%rd90+12];
	mul.wide.s32 	%rd91, %r35, 4;
	add.s64 	%rd92, %rd1, %rd91;
	ld.global.f32 	%f37, [%rd5];
	cvt.f64.f32 	%fd37, %f37;
	mul.f64 	%fd38, %fd37, 0d3FECCCCCCCCCCCCD;
	div.rn.f64 	%fd39, %fd38, %fd1;
	cvt.rn.f32.f64 	%f38, %fd39;
	atom.global.add.f32 	%f39, [%rd92], %f38;
	add.s32 	%r46, %r46, 4;
$L__BB1_8:
	setp.eq.s32 	%p7, %r9, 0;
	@%p7 bra 	$L__BB1_13;
	setp.eq.s32 	%p8, %r9, 1;
	@%p8 bra 	$L__BB1_11;
	ld.global.u32 	%r36, [%rd4];
	add.s32 	%r37, %r36, %r46;
	mul.wide.s32 	%rd93, %r37, 4;
	add.s64 	%rd94, %rd2, %rd93;
	ld.global.u32 	%r38, [%rd94];
	mul.wide.s32 	%rd95, %r38, 4;
	add.s64 	%rd96, %rd1, %rd95;
	ld.global.f32 	%f40, [%rd5];
	cvt.f64.f32 	%fd40, %f40;
	mul.f64 	%fd41, %fd40, 0d3FECCCCCCCCCCCCD;
	div.rn.f64 	%fd42, %fd41, %fd1;
	cvt.rn.f32.f64 	%f41, %fd42;
	atom.global.add.f32 	%f42, [%rd96], %f41;
	ld.global.s32 	%rd97, [%rd4];
	cvt.u64.u32 	%rd98, %r46;
	add.s64 	%rd99, %rd97, %rd98;
	shl.b64 	%rd100, %rd99, 2;
	add.s64 	%rd101, %rd2, %rd100;
	ld.global.u32 	%r39, [%rd101+4];
	mul.wide.s32 	%rd102, %r39, 4;
	add.s64 	%rd103, %rd1, %rd102;
	ld.global.f32 	%f43, [%rd5];
	cvt.f64.f32 	%fd43, %f43;
	mul.f64 	%fd44, %fd43, 0d3FECCCCCCCCCCCCD;
	div.rn.f64 	%fd45, %fd44, %fd1;
	cvt.rn.f32.f64 	%f44, %fd45;
	atom.global.add.f32 	%f45, [%rd103], %f44;
	add.s32 	%r46, %r46, 2;
$L__BB1_11:
	and.b32  	%r40, %r2, 1;
	setp.eq.b32 	%p9, %r40, 1;
	not.pred 	%p10, %p9;
	@%p10 bra 	$L__BB1_13;
	ld.global.u32 	%r41, [%rd4];
	add.s32 	%r42, %r41, %r46;
	mul.wide.s32 	%rd104, %r42, 4;
	add.s64 	%rd105, %rd2, %rd104;
	ld.global.u32 	%r43, [%rd105];
	mul.wide.s32 	%rd106, %r43, 4;
	add.s64 	%rd107, %rd1, %rd106;
	ld.global.f32 	%f46, [%rd5];
	cvt.f64.f32 	%fd46, %f46;
	mul.f64 	%fd47, %fd46, 0d3FECCCCCCCCCCCCD;
	div.rn.f64 	%fd48, %fd47, %fd1;
	cvt.rn.f32.f64 	%f47, %fd48;
	atom.global.add.f32 	%f48, [%rd107], %f47;
$L__BB1_13:
	ret;
$L__BB1_14:
	add.s64 	%rd19, %rd3, %rd16;
	ld.global.f32 	%f1, [%rd19];
	cvt.f64.f32 	%fd2, %f1;
	mul.f64 	%fd3, %fd2, 0d3FECCCCCCCCCCCCD;
	cvt.rn.f32.f64 	%f2, %fd3;
	cvta.to.global.u64 	%rd20, %rd11;
	atom.global.add.f32 	%f3, [%rd20], %f2;
	bra.uni 	$L__BB1_13;

}
	// .globl	_Z30finalPagerankArrayForIterationPfif
.visible .entry _Z30finalPagerankArrayForIterationPfif(
	.param .u64 .ptr .align 1 _Z30finalPagerankArrayForIterationPfif_param_0,
	.param .u32 _Z30finalPagerankArrayForIterationPfif_param_1,
	.param .f32 _Z30finalPagerankArrayForIterationPfif_param_2
)
{
	.reg .pred 	%p<2>;
	.reg .b32 	%r<6>;
	.reg .b32 	%f<5>;
	.reg .b64 	%rd<5>;
	.reg .b64 	%fd<5>;

	ld.param.u64 	%rd1, [_Z30finalPagerankArrayForIterationPfif_param_0];
	ld.param.u32 	%r2, [_Z30finalPagerankArrayForIterationPfif_param_1];
	ld.param.f32 	%f1, [_Z30finalPagerankArrayForIterationPfif_param_2];
	mov.u32 	%r3, %ctaid.x;
	mov.u32 	%r4, %ntid.x;
	mov.u32 	%r5, %tid.x;
	mad.lo.s32 	%r1, %r3, %r4, %r5;
	setp.ge.s32 	%p1, %r1, %r2;
	@%p1 bra 	$L__BB2_2;
	cvta.to.global.u64 	%rd2, %rd1;
	mul.wide.s32 	%rd3, %r1, 4;
	add.s64 	%rd4, %rd2, %rd3;
	cvt.f64.f32 	%fd1, %f1;
	add.f64 	%fd2, %fd1, 0d3FB9999999999998;
	cvt.rn.f32.s32 	%f2, %r2;
	cvt.f64.f32 	%fd3, %f2;
	div.rn.f64 	%fd4, %fd2, %fd3;
	cvt.rn.f32.f64 	%f3, %fd4;
	atom.global.add.f32 	%f4, [%rd4], %f3;
$L__BB2_2:
	ret;

}
	// .globl	_Z24setPagerankArrayFromNextPfS_iS_
.visible .entry _Z24setPagerankArrayFromNextPfS_iS_(
	.param .u64 .ptr .align 1 _Z24setPagerankArrayFromNextPfS_iS__param_0,
	.param .u64 .ptr .align 1 _Z24setPagerankArrayFromNextPfS_iS__param_1,
	.param .u32 _Z24setPagerankArrayFromNextPfS_iS__param_2,
	.param .u64 .ptr .align 1 _Z24setPagerankArrayFromNextPfS_iS__param_3
)
{
	.reg .pred 	%p<3>;
	.reg .b32 	%r<7>;
	.reg .b32 	%f<7>;
	.reg .b64 	%rd<11>;

	ld.param.u64 	%rd1, [_Z24setPagerankArrayFromNextPfS_iS__param_0];
	ld.param.u64 	%rd2, [_Z24setPagerankArrayFromNextPfS_iS__param_1];
	ld.param.u32 	%r2, [_Z24setPagerankArrayFromNextPfS_iS__param_2];
	ld.param.u64 	%rd3, [_Z24setPagerankArrayFromNextPfS_iS__param_3];
	mov.u32 	%r3, %ctaid.x;
	mov.u32 	%r4, %ntid.x;
	mov.u32 	%r5, %tid.x;
	mad.lo.s32 	%r1, %r3, %r4, %r5;
	setp.ge.s32 	%p1, %r1, %r2;
	@%p1 bra 	$L__BB3_2;
	cvta.to.global.u64 	%rd4, %rd3;
	cvta.to.global.u64 	%rd5, %rd1;
	cvta.to.global.u64 	%rd6, %rd2;
	mul.wide.s32 	%rd7, %r1, 4;
	add.s64 	%rd8, %rd5, %rd7;
	ld.global.f32 	%f1, [%rd8];
	add.s64 	%rd9, %rd6, %rd7;
	ld.global.f32 	%f2, [%rd9];
	st.global.f32 	[%rd8], %f2;
	mov.b32 	%r6, 0;
	st.global.u32 	[%rd9], %r6;
	ld.global.f32 	%f3, [%rd8];
	sub.f32 	%f4, %f1, %f3;
	setp.ltu.f32 	%p2, %f4, 0f00000000;
	sub.f32 	%f5, %f3, %f1;
	selp.f32 	%f6, %f5, %f4, %p2;
	add.s64 	%rd10, %rd4, %rd7;
	st.global.f32 	[%rd10], %f6;
$L__BB3_2:
	ret;

}
	// .globl	_Z11convergencePfS_i
.visible .entry _Z11convergencePfS_i(
	.param .u64 .ptr .align 1 _Z11convergencePfS_i_param_0,
	.param .u64 .ptr .align 1 _Z11convergencePfS_i_param_1,
	.param .u32 _Z11convergencePfS_i_param_2
)
{
	.reg .pred 	%p<6>;
	.reg .b32 	%r<14>;
	.reg .b32 	%f<9>;
	.reg .b64 	%rd<9>;
	// demoted variable
	.shared .align 4 .b8 _ZZ11convergencePfS_iE5sdata[8192];
	ld.param.u64 	%rd1, [_Z11convergencePfS_i_param_0];
	ld.param.u64 	%rd2, [_Z11convergencePfS_i_param_1];
	ld.param.u32 	%r8, [_Z11convergencePfS_i_param_2];
	mov.u32 	%r1, %tid.x;
	mov.u32 	%r2, %ctaid.x;
	mov.u32 	%r13, %ntid.x;
	mad.lo.s32 	%r4, %r2, %r13, %r1;
	setp.ge.u32 	%p1, %r4, %r8;
	mov.f32 	%f8, 0f00000000;
	@%p1 bra 	$L__BB4_2;
	cvta.to.global.u64 	%rd3, %rd1;
	mul.wide.u32 	%rd4, %r4, 4;
	add.s64 	%rd5, %rd3, %rd4;
	ld.global.f32 	%f8, [%rd5];
$L__BB4_2:
	shl.b32 	%r9, %r1, 2;
	mov.u32 	%r10, _ZZ11convergencePfS_iE5sdata;
	add.s32 	%r5, %r10, %r9;
	st.shared.f32 	[%r5], %f8;
	bar.sync 	0;
	setp.lt.u32 	%p2, %r13, 2;
	@%p2 bra 	$L__BB4_6;
$L__BB4_3:
	shr.u32 	%r7, %r13, 1;
	setp.ge.u32 	%p3, %r1, %r7;
	@%p3 bra 	$L__BB4_5;
	shl.b32 	%r11, %r7, 2;
	add.s32 	%r12, %r5, %r11;
	ld.shared.f32 	%f4, [%r12];
	ld.shared.f32 	%f5, [%r5];
	add.f32 	%f6, %f4, %f5;
	st.shared.f32 	[%r5], %f6;
$L__BB4_5:
	bar.sync 	0;
	setp.gt.u32 	%p4, %r13, 3;
	mov.u32 	%r13, %r7;
	@%p4 bra 	$L__BB4_3;
$L__BB4_6:
	setp.ne.s32 	%p5, %r1, 0;
	@%p5 bra 	$L__BB4_8;
	ld.shared.f32 	%f7, [_ZZ11convergencePfS_iE5sdata];
	cvta.to.global.u64 	%rd6, %rd2;
	mul.wide.u32 	%rd7, %r2, 4;
	add.s64 	%rd8, %rd6, %rd7;
	st.global.f32 	[%rd8], %f7;
$L__BB4_8:
	ret;

}


// ===== COMPILED SASS (sm_100) =====

	.target	sm_100

	.elftype	@"ET_EXEC"


//--------------------- .note.nv.tkinfo           --------------------------
	.section	.note.nv.tkinfo,"",@"SHT_NOTE"
	.sectionflags	@"SHF_NOTE_NV_TKINFO"
	.tkinfo
        /*0018*/ 	.word	0x00000002
        /*0030*/ 	.string	""
        /*0030*/ 	.string	"ptxas"
        /*0030*/ 	.string	"Cuda compilation tools, release 13.0, V13.0.88"
        /*0030*/ 	.string	"Build cuda_13.0.r13.0/compiler.36424714_0"
        /*0030*/ 	.string	"-arch sm_100 -m 64 "



//--------------------- .note.nv.cuinfo           --------------------------
	.section	.note.nv.cuinfo,"",@"SHT_NOTE"
	.sectionflags	@"SHF_NOTE_NV_CUINFO"
        /*0018*/ 	.short	0x0002
        /*001a*/ 	.short	0x0064
        /*001c*/ 	.short	0x0082
	.zero		2


//--------------------- .nv.info                  --------------------------
	.section	.nv.info,"",@"SHT_CUDA_INFO"
	.align	4


	//----- nvinfo : EIATTR_REGCOUNT
	.align		4
        /*0000*/ 	.byte	0x04, 0x2f
        /*0002*/ 	.short	(.L_1 - .L_0)
	.align		4
.L_0:
        /*0004*/ 	.word	index@(_Z23initializePagerankArrayPfS_i)
        /*0008*/ 	.word	0x0000000e


	//----- nvinfo : EIATTR_FRAME_SIZE
	.align		4
.L_1:
        /*000c*/ 	.byte	0x04, 0x11
        /*000e*/ 	.short	(.L_3 - .L_2)
	.align		4
.L_2:
        /*0010*/ 	.word	index@($__internal_2_$__cuda_sm20_rcp_rn_f32_slowpath)
        /*0014*/ 	.word	0x00000000


	//----- nvinfo : EIATTR_FRAME_SIZE
	.align		4
.L_3:
        /*0018*/ 	.byte	0x04, 0x11
        /*001a*/ 	.short	(.L_5 - .L_4)
	.align		4
.L_4:
        /*001c*/ 	.word	index@(_Z23initializePagerankArrayPfS_i)
        /*0020*/ 	.word	0x00000000


	//----- nvinfo : EIATTR_REGCOUNT
	.align		4
.L_5:
        /*0024*/ 	.byte	0x04, 0x2f
        /*0026*/ 	.short	(.L_7 - .L_6)
	.align		4
.L_6:
        /*0028*/ 	.word	index@(_Z22addToNextPagerankArrayPfS_PiS0_S0_S_i)
        /*002c*/ 	.word	0x00000026


	//----- nvinfo : EIATTR_FRAME_SIZE
	.align		4
.L_7:
        /*0030*/ 	.byte	0x04, 0x11
        /*0032*/ 	.short	(.L_9 - .L_8)
	.align		4
.L_8:
        /*0034*/ 	.word	index@($__internal_1_$__cuda_sm20_div_rn_f64_full)
        /*0038*/ 	.word	0x00000000


	//----- nvinfo : EIATTR_FRAME_SIZE
	.align		4
.L_9:
        /*003c*/ 	.byte	0x04, 0x11
        /*003e*/ 	.short	(.L_11 - .L_10)
	.align		4
.L_10:
        /*0040*/ 	.word	index@(_Z22addToNextPagerankArrayPfS_PiS0_S0_S_i)
        /*0044*/ 	.word	0x00000000


	//----- nvinfo : EIATTR_REGCOUNT
	.align		4
.L_11:
        /*0048*/ 	.byte	0x04, 0x2f
        /*004a*/ 	.short	(.L_13 - .L_12)
	.align		4
.L_12:
        /*004c*/ 	.word	index@(_Z30finalPagerankArrayForIterationPfif)
        /*0050*/ 	.word	0x0000001a


	//----- nvinfo : EIATTR_FRAME_SIZE
	.align		4
.L_13:
        /*0054*/ 	.byte	0x04, 0x11
        /*0056*/ 	.short	(.L_15 - .L_14)
	.align		4
.L_14:
        /*0058*/ 	.word	index@($__internal_0_$__cuda_sm20_div_rn_f64_full)
        /*005c*/ 	.word	0x00000000


	//----- nvinfo : EIATTR_FRAME_SIZE
	.align		4
.L_15:
        /*0060*/ 	.byte	0x04, 0x11
        /*0062*/ 	.short	(.L_17 - .L_16)
	.align		4
.L_16:
        /*0064*/ 	.word	index@(_Z30finalPagerankArrayForIterationPfif)
        /*0068*/ 	.word	0x00000000


	//----- nvinfo : EIATTR_REGCOUNT
	.align		4
.L_17:
        /*006c*/ 	.byte	0x04, 0x2f
        /*006e*/ 	.short	(.L_19 - .L_18)
	.align		4
.L_18:
        /*0070*/ 	.word	index@(_Z24setPagerankArrayFromNextPfS_iS_)
        /*0074*/ 	.word	0x00000012


	//----- nvinfo : EIATTR_FRAME_SIZE
	.align		4
.L_19:
        /*0078*/ 	.byte	0x04, 0x11
        /*007a*/ 	.short	(.L_21 - .L_20)
	.align		4
.L_20:
        /*007c*/ 	.word	index@(_Z24setPagerankArrayFromNextPfS_iS_)
        /*0080*/ 	.word	0x00000000


	//----- nvinfo : EIATTR_REGCOUNT
	.align		4
.L_21:
        /*0084*/ 	.byte	0x04, 0x2f
        /*0086*/ 	.short	(.L_23 - .L_22)
	.align		4
.L_22:
        /*0088*/ 	.word	index@(_Z11convergencePfS_i)
        /*008c*/ 	.word	0x0000000b


	//----- nvinfo : EIATTR_FRAME_SIZE
	.align		4
.L_23:
        /*0090*/ 	.byte	0x04, 0x11
        /*0092*/ 	.short	(.L_25 - .L_24)
	.align		4
.L_24:
        /*0094*/ 	.word	index@(_Z11convergencePfS_i)
        /*0098*/ 	.word	0x00000000


	//----- nvinfo : EIATTR_MIN_STACK_SIZE
	.align		4
.L_25:
        /*009c*/ 	.byte	0x04, 0x12
        /*009e*/ 	.short	(.L_27 - .L_26)
	.align		4
.L_26:
        /*00a0*/ 	.word	index@(_Z11convergencePfS_i)
        /*00a4*/ 	.word	0x00000000


	//----- nvinfo : EIATTR_MIN_STACK_SIZE
	.align		4
.L_27:
        /*00a8*/ 	.byte	0x04, 0x12
        /*00aa*/ 	.short	(.L_29 - .L_28)
	.align		4
.L_28:
        /*00ac*/ 	.word	index@(_Z24setPagerankArrayFromNextPfS_iS_)
        /*00b0*/ 	.word	0x00000000


	//----- nvinfo : EIATTR_MIN_STACK_SIZE
	.align		4
.L_29:
        /*00b4*/ 	.byte	0x04, 0x12
        /*00b6*/ 	.short	(.L_31 - .L_30)
	.align		4
.L_30:
        /*00b8*/ 	.word	index@(_Z30finalPagerankArrayForIterationPfif)
        /*00bc*/ 	.word	0x00000000


	//----- nvinfo : EIATTR_MIN_STACK_SIZE
	.align		4
.L_31:
        /*00c0*/ 	.byte	0x04, 0x12
        /*00c2*/ 	.short	(.L_33 - .L_32)
	.align		4
.L_32:
        /*00c4*/ 	.word	index@(_Z22addToNextPagerankArrayPfS_PiS0_S0_S_i)
        /*00c8*/ 	.word	0x00000000


	//----- nvinfo : EIATTR_MIN_STACK_SIZE
	.align		4
.L_33:
        /*00cc*/ 	.byte	0x04, 0x12
        /*00ce*/ 	.short	(.L_35 - .L_34)
	.align		4
.L_34:
        /*00d0*/ 	.word	index@(_Z23initializePagerankArrayPfS_i)
        /*00d4*/ 	.word	0x00000000
.L_35:


//--------------------- .nv.compat                --------------------------
	.section	.nv.compat,"",@"SHT_CUDA_COMPAT_INFO"
	.align	4
        /*0000*/ 	.byte	0x02, 0x09, 0x00, 0x00, 0x02, 0x02, 0x01, 0x00, 0x02, 0x05, 0x05, 0x00, 0x03, 0x07, 0x01, 0x01
        /*0010*/ 	.byte	0x02, 0x03, 0x00, 0x00, 0x02, 0x06, 0x01, 0x00, 0x04, 0x0b, 0x08, 0x00, 0x01, 0x00, 0x00, 0x00
        /*0020*/ 	.byte	0x00, 0x00, 0x00, 0x00


//--------------------- .nv.info._Z11convergencePfS_i --------------------------
	.section	.nv.info._Z11convergencePfS_i,"",@"SHT_CUDA_INFO"
	.sectionflags	@""
	.align	4


	//----- nvinfo : EIATTR_CUDA_API_VERSION
	.align		4
        /*0000*/ 	.byte	0x04, 0x37
        /*0002*/ 	.short	(.L_37 - .L_36)
.L_36:
        /*0004*/ 	.word	0x00000082


	//----- nvinfo : EIATTR_KPARAM_INFO
	.align		4
.L_37:
        /*0008*/ 	.byte	0x04, 0x17
        /*000a*/ 	.short	(.L_39 - .L_38)
.L_38:
        /*000c*/ 	.word	0x00000000
        /*0010*/ 	.short	0x0002
        /*0012*/ 	.short	0x0010
        /*0014*/ 	.byte	0x00, 0xf0, 0x11, 0x00


	//----- nvinfo : EIATTR_KPARAM_INFO
	.align		4
.L_39:
        /*0018*/ 	.byte	0x04, 0x17
        /*001a*/ 	.short	(.L_41 - .L_40)
.L_40:
        /*001c*/ 	.word	0x00000000
        /*0020*/ 	.short	0x0001
        /*0022*/ 	.short	0x0008
        /*0024*/ 	.byte	0x00, 0xf5, 0x21, 0x00


	//----- nvinfo : EIATTR_KPARAM_INFO
	.align		4
.L_41:
        /*0028*/ 	.byte	0x04, 0x17
        /*002a*/ 	.short	(.L_43 - .L_42)
.L_42:
        /*002c*/ 	.word	0x00000000
        /*0030*/ 	.short	0x0000
        /*0032*/ 	.short	0x0000
        /*0034*/ 	.byte	0x00, 0xf5, 0x21, 0x00


	//----- nvinfo : EIATTR_SPARSE_MMA_MASK
	.align		4
.L_43:
        /*0038*/ 	.byte	0x03, 0x50
        /*003a*/ 	.short	0x0000


	//----- nvinfo : EIATTR_MAXREG_COUNT
	.align		4
        /*003c*/ 	.byte	0x03, 0x1b
        /*003e*/ 	.short	0x00ff


	//----- nvinfo : EIATTR_NUM_BARRIERS
	.align		4
        /*0040*/ 	.byte	0x02, 0x4c
        /*0042*/ 	.byte	0x01
	.zero		1


	//----- nvinfo : EIATTR_MERCURY_ISA_VERSION
	.align		4
        /*0044*/ 	.byte	0x03, 0x5f
        /*0046*/ 	.short	0x0101


	//----- nvinfo : EIATTR_VRC_CTA_INIT_COUNT
	.align		4
        /*0048*/ 	.byte	0x02, 0x4a
	.zero		1
	.zero		1


	//----- nvinfo : EIATTR_EXIT_INSTR_OFFSETS
	.align		4
        /*004c*/ 	.byte	0x04, 0x1c
        /*004e*/ 	.short	(.L_45 - .L_44)


	//   ....[0]....
.L_44:
        /*0050*/ 	.word	0x00000210


	//   ....[1]....
        /*0054*/ 	.word	0x00000290


	//----- nvinfo : EIATTR_CBANK_PARAM_SIZE
	.align		4
.L_45:
        /*0058*/ 	.byte	0x03, 0x19
        /*005a*/ 	.short	0x0014


	//----- nvinfo : EIATTR_PARAM_CBANK
	.align		4
        /*005c*/ 	.byte	0x04, 0x0a
        /*005e*/ 	.short	(.L_47 - .L_46)
	.align		4
.L_46:
        /*0060*/ 	.word	index@(.nv.constant0._Z11convergencePfS_i)
        /*0064*/ 	.short	0x0380
        /*0066*/ 	.short	0x0014


	//----- nvinfo : EIATTR_SW_WAR
	.align		4
.L_47:
        /*0068*/ 	.byte	0x04, 0x36
        /*006a*/ 	.short	(.L_49 - .L_48)
.L_48:
        /*006c*/ 	.word	0x00000008
.L_49:


//--------------------- .nv.info._Z24setPagerankArrayFromNextPfS_iS_ --------------------------
	.section	.nv.info._Z24setPagerankArrayFromNextPfS_iS_,"",@"SHT_CUDA_INFO"
	.sectionflags	@""
	.align	4


	//----- nvinfo : EIATTR_CUDA_API_VERSION
	.align		4
        /*0000*/ 	.byte	0x04, 0x37
        /*0002*/ 	.short	(.L_51 - .L_50)
.L_50:
        /*0004*/ 	.word	0x00000082


	//----- nvinfo : EIATTR_KPARAM_INFO
	.align		4
.L_51:
        /*0008*/ 	.byte	0x04, 0x17
        /*000a*/ 	.short	(.L_53 - .L_52)
.L_52:
        /*000c*/ 	.word	0x00000000
        /*0010*/ 	.short	0x0003
        /*0012*/ 	.short	0x0018
        /*0014*/ 	.byte	0x00, 0xf5, 0x21, 0x00


	//----- nvinfo : EIATTR_KPARAM_INFO
	.align		4
.L_53:
        /*0018*/ 	.byte	0x04, 0x17
        /*001a*/ 	.short	(.L_55 - .L_54)
.L_54:
        /*001c*/ 	.word	0x00000000
        /*0020*/ 	.short	0x0002
        /*0022*/ 	.short	0x0010
        /*0024*/ 	.byte	0x00, 0xf0, 0x11, 0x00


	//----- nvinfo : EIATTR_KPARAM_INFO
	.align		4
.L_55:
        /*0028*/ 	.byte	0x04, 0x17
        /*002a*/ 	.short	(.L_57 - .L_56)
.L_56:
        /*002c*/ 	.word	0x00000000
        /*0030*/ 	.short	0x0001
        /*0032*/ 	.short	0x0008
        /*0034*/ 	.byte	0x00, 0xf5, 0x21, 0x00


	//----- nvinfo : EIATTR_KPARAM_INFO
	.align		4
.L_57:
        /*0038*/ 	.byte	0x04, 0x17
        /*003a*/ 	.short	(.L_59 - .L_58)
.L_58:
        /*003c*/ 	.word	0x00000000
        /*0040*/ 	.short	0x0000
        /*0042*/ 	.short	0x0000
        /*0044*/ 	.byte	0x00, 0xf5, 0x21, 0x00


	//----- nvinfo : EIATTR_SPARSE_MMA_MASK
	.align		4
.L_59:
        /*0048*/ 	.byte	0x03, 0x50
        /*004a*/ 	.short	0x0000


	//----- nvinfo : EIATTR_MAXREG_COUNT
	.align		4
        /*004c*/ 	.byte	0x03, 0x1b
        /*004e*/ 	.short	0x00ff


	//----- nvinfo : EIATTR_MERCURY_ISA_VERSION
	.align		4
        /*0050*/ 	.byte	0x03, 0x5f
        /*0052*/ 	.short	0x0101


	//----- nvinfo : EIATTR_VRC_CTA_INIT_COUNT
	.align		4
        /*0054*/ 	.byte	0x02, 0x4a
	.zero		1
	.zero		1


	//----- nvinfo : EIATTR_EXIT_INSTR_OFFSETS
	.align		4
        /*0058*/ 	.byte	0x04, 0x1c
        /*005a*/ 	.short	(.L_61 - .L_60)


	//   ....[0]....
.L_60:
        /*005c*/ 	.word	0x00000070


	//   ....[1]....
        /*0060*/ 	.word	0x00000180


	//----- nvinfo : EIATTR_CBANK_PARAM_SIZE
	.align		4
.L_61:
        /*0064*/ 	.byte	0x03, 0x19
        /*0066*/ 	.short	0x0020


	//----- nvinfo : EIATTR_PARAM_CBANK
	.align		4
        /*0068*/ 	.byte	0x04, 0x0a
        /*006a*/ 	.short	(.L_63 - .L_62)
	.align		4
.L_62:
        /*006c*/ 	.word	index@(.nv.constant0._Z24setPagerankArrayFromNextPfS_iS_)
        /*0070*/ 	.short	0x0380
        /*0072*/ 	.short	0x0020


	//----- nvinfo : EIATTR_SW_WAR
	.align		4
.L_63:
        /*0074*/ 	.byte	0x04, 0x36
        /*0076*/ 	.short	(.L_65 - .L_64)
.L_64:
        /*0078*/ 	.word	0x00000008
.L_65:


//--------------------- .nv.info._Z30finalPagerankArrayForIterationPfif --------------------------
	.section	.nv.info._Z30finalPagerankArrayForIterationPfif,"",@"SHT_CUDA_INFO"
	.sectionflags	@""
	.align	4


	//----- nvinfo : EIATTR_CUDA_API_VERSION
	.align		4
        /*0000*/ 	.byte	0x04, 0x37
        /*0002*/ 	.short	(.L_67 - .L_66)
.L_66:
        /*0004*/ 	.word	0x00000082


	//----- nvinfo : EIATTR_KPARAM_INFO
	.align		4
.L_67:
        /*0008*/ 	.byte	0x04, 0x17
        /*000a*/ 	.short	(.L_69 - .L_68)
.L_68:
        /*000c*/ 	.word	0x00000000
        /*0010*/ 	.short	0x0002
        /*0012*/ 	.short	0x000c
        /*0014*/ 	.byte	0x00, 0xf0, 0x11, 0x00


	//----- nvinfo : EIATTR_KPARAM_INFO
	.align		4
.L_69:
        /*0018*/ 	.byte	0x04, 0x17
        /*001a*/ 	.short	(.L_71 - .L_70)
.L_70:
        /*001c*/ 	.word	0x00000000
        /*0020*/ 	.short	0x0001
        /*0022*/ 	.short	0x0008
        /*0024*/ 	.byte	0x00, 0xf0, 0x11, 0x00


	//----- nvinfo : EIATTR_KPARAM_INFO
	.align		4
.L_71:
        /*0028*/ 	.byte	0x04, 0x17
        /*002a*/ 	.short	(.L_73 - .L_72)
.L_72:
        /*002c*/ 	.word	0x00000000
        /*0030*/ 	.short	0x0000
        /*0032*/ 	.short	0x0000
        /*0034*/ 	.byte	0x00, 0xf5, 0x21, 0x00


	//----- nvinfo : EIATTR_SPARSE_MMA_MASK
	.align		4
.L_73:
        /*0038*/ 	.byte	0x03, 0x50
        /*003a*/ 	.short	0x0000


	//----- nvinfo : EIATTR_MAXREG_COUNT
	.align		4
        /*003c*/ 	.byte	0x03, 0x1b
        /*003e*/ 	.short	0x00ff


	//----- nvinfo : EIATTR_MERCURY_ISA_VERSION
	.align		4
        /*0040*/ 	.byte	0x03, 0x5f
        /*0042*/ 	.short	0x0101


	//----- nvinfo : EIATTR_VRC_CTA_INIT_COUNT
	.align		4
        /*0044*/ 	.byte	0x02, 0x4a
	.zero		1
	.zero		1


	//----- nvinfo : EIATTR_EXIT_INSTR_OFFSETS
	.align		4
        /*0048*/ 	.byte	0x04, 0x1c
        /*004a*/ 	.short	(.L_75 - .L_74)


	//   ....[0]....
.L_74:
        /*004c*/ 	.word	0x00000070


	//   ....[1]....
        /*0050*/ 	.word	0x00000260


	//----- nvinfo : EIATTR_CRS_STACK_SIZE
	.align		4
.L_75:
        /*0054*/ 	.byte	0x04, 0x1e
        /*0056*/ 	.short	(.L_77 - .L_76)
.L_76:
        /*0058*/ 	.word	0x00000000


	//----- nvinfo : EIATTR_CBANK_PARAM_SIZE
	.align		4
.L_77:
        /*005c*/ 	.byte	0x03, 0x19
        /*005e*/ 	.short	0x0010


	//----- nvinfo : EIATTR_PARAM_CBANK
	.align		4
        /*0060*/ 	.byte	0x04, 0x0a
        /*0062*/ 	.short	(.L_79 - .L_78)
	.align		4
.L_78:
        /*0064*/ 	.word	index@(.nv.constant0._Z30finalPagerankArrayForIterationPfif)
        /*0068*/ 	.short	0x0380
        /*006a*/ 	.short	0x0010


	//----- nvinfo : EIATTR_SW_WAR
	.align		4
.L_79:
        /*006c*/ 	.byte	0x04, 0x36
        /*006e*/ 	.short	(.L_81 - .L_80)
.L_80:
        /*0070*/ 	.word	0x00000008
.L_81:


//--------------------- .nv.info._Z22addToNextPagerankArrayPfS_PiS0_S0_S_i --------------------------
	.section	.nv.info._Z22addToNextPagerankArrayPfS_PiS0_S0_S_i,"",@"SHT_CUDA_INFO"
	.sectionflags	@""
	.align	4


	//----- nvinfo : EIATTR_CUDA_API_VERSION
	.align		4
        /*0000*/ 	.byte	0x04, 0x37
        /*0002*/ 	.short	(.L_83 - .L_82)
.L_82:
        /*0004*/ 	.word	0x00000082


	//----- nvinfo : EIATTR_KPARAM_INFO
	.align		4
.L_83:
        /*0008*/ 	.byte	0x04, 0x17
        /*000a*/ 	.short	(.L_85 - .L_84)
.L_84:
        /*000c*/ 	.word	0x00000000
        /*0010*/ 	.short	0x0006
        /*0012*/ 	.short	0x0030
        /*0014*/ 	.byte	0x00, 0xf0, 0x11, 0x00


	//----- nvinfo : EIATTR_KPARAM_INFO
	.align		4
.L_85:
        /*0018*/ 	.byte	0x04, 0x17
        /*001a*/ 	.short	(.L_87 - .L_86)
.L_86:
        /*001c*/ 	.word	0x00000000
        /*0020*/ 	.short	0x0005
        /*0022*/ 	.short	0x0028
        /*0024*/ 	.byte	0x00, 0xf5, 0x21, 0x00


	//----- nvinfo : EIATTR_KPARAM_INFO
	.align		4
.L_87:
        /*0028*/ 	.byte	0x04, 0x17
        /*002a*/ 	.short	(.L_89 - .L_88)
.L_88:
        /*002c*/ 	.word	0x00000000
        /*0030*/ 	.short	0x0004
        /*0032*/ 	.short	0x0020
        /*0034*/ 	.byte	0x00, 0xf5, 0x21, 0x00


	//----- nvinfo : EIATTR_KPARAM_INFO
	.align		4
.L_89:
        /*0038*/ 	.byte	0x04, 0x17
        /*003a*/ 	.short	(.L_91 - .L_90)
.L_90:
        /*003c*/ 	.word	0x00000000
        /*0040*/ 	.short	0x0003
        /*0042*/ 	.short	0x0018
        /*0044*/ 	.byte	0x00, 0xf5, 0x21, 0x00


	//----- nvinfo : EIATTR_KPARAM_INFO
	.align		4
.L_91:
        /*0048*/ 	.byte	0x04, 0x17
        /*004a*/ 	.short	(.L_93 - .L_92)
.L_92:
        /*004c*/ 	.word	0x00000000
        /*0050*/ 	.short	0x0002
        /*0052*/ 	.short	0x0010
        /*0054*/ 	.byte	0x00, 0xf5, 0x21, 0x00


	//----- nvinfo : EIATTR_KPARAM_INFO
	.align		4
.L_93:
        /*0058*/ 	.byte	0x04, 0x17
        /*005a*/ 	.short	(.L_95 - .L_94)
.L_94:
        /*005c*/ 	.word	0x00000000
        /*0060*/ 	.short	0x0001
        /*0062*/ 	.short	0x0008
        /*0064*/ 	.byte	0x00, 0xf5, 0x21, 0x00


	//----- nvinfo : EIATTR_KPARAM_INFO
	.align		4
.L_95:
        /*0068*/ 	.byte	0x04, 0x17
        /*006a*/ 	.short	(.L_97 - .L_96)
.L_96:
        /*006c*/ 	.word	0x00000000
        /*0070*/ 	.short	0x0000
        /*0072*/ 	.short	0x0000
        /*0074*/ 	.byte	0x00, 0xf5, 0x21, 0x00


	//----- nvinfo : EIATTR_SPARSE_MMA_MASK
	.align		4
.L_97:
        /*0078*/ 	.byte	0x03, 0x50
        /*007a*/ 	.short	0x0000


	//----- nvinfo : EIATTR_MAXREG_COUNT
	.align		4
        /*007c*/ 	.byte	0x03, 0x1b
        /*007e*/ 	.short	0x00ff


	//----- nvinfo : EIATTR_MERCURY_ISA_VERSION
	.align		4
        /*0080*/ 	.byte	0x03, 0x5f
        /*0082*/ 	.short	0x0101


	//----- nvinfo : EIATTR_VRC_CTA_INIT_COUNT
	.align		4
        /*0084*/ 	.byte	0x02, 0x4a
	.zero		1
	.zero		1


	//----- nvinfo : EIATTR_EXIT_INSTR_OFFSETS
	.align		4
        /*0088*/ 	.byte	0x04, 0x1c
        /*008a*/ 	.short	(.L_99 - .L_98)


	//   ....[0]....
.L_98:
        /*008c*/ 	.word	0x00000070


	//   ....[1]....
        /*0090*/ 	.word	0x00001550


	//   ....[2]....
        /*0094*/ 	.word	0x00001f70


	//   ....[3]....
        /*0098*/ 	.word	0x000024b0


	//   ....[4]....
        /*009c*/ 	.word	0x00002710


	//   ....[5]....
        /*00a0*/ 	.word	0x000027c0


	//----- nvinfo : EIATTR_CRS_STACK_SIZE
	.align		4
.L_99:
        /*00a4*/ 	.byte	0x04, 0x1e
        /*00a6*/ 	.short	(.L_101 - .L_100)
.L_100:
        /*00a8*/ 	.word	0x00000000


	//----- nvinfo : EIATTR_CBANK_PARAM_SIZE
	.align		4
.L_101:
        /*00ac*/ 	.byte	0x03, 0x19
        /*00ae*/ 	.short	0x0034


	//----- nvinfo : EIATTR_PARAM_CBANK
	.align		4
        /*00b0*/ 	.byte	0x04, 0x0a
        /*00b2*/ 	.short	(.L_103 - .L_102)
	.align		4
.L_102:
        /*00b4*/ 	.word	index@(.nv.constant0._Z22addToNextPagerankArrayPfS_PiS0_S0_S_i)
        /*00b8*/ 	.short	0x0380
        /*00ba*/ 	.short	0x0034


	//----- nvinfo : EIATTR_SW_WAR
	.align		4
.L_103:
        /*00bc*/ 	.byte	0x04, 0x36
        /*00be*/ 	.short	(.L_105 - .L_104)
.L_104:
        /*00c0*/ 	.word	0x00000008
.L_105:


//--------------------- .nv.info._Z23initializePagerankArrayPfS_i --------------------------
	.section	.nv.info._Z23initializePagerankArrayPfS_i,"",@"SHT_CUDA_INFO"
	.sectionflags	@""
	.align	4


	//----- nvinfo : EIATTR_CUDA_API_VERSION
	.align		4
        /*0000*/ 	.byte	0x04, 0x37
        /*0002*/ 	.short	(.L_107 - .L_106)
.L_106:
        /*0004*/ 	.word	0x00000082


	//----- nvinfo : EIATTR_KPARAM_INFO
	.align		4
.L_107:
        /*0008*/ 	.byte	0x04, 0x17
        /*000a*/ 	.short	(.L_109 - .L_108)
.L_108:
        /*000c*/ 	.word	0x00000000
        /*0010*/ 	.short	0x0002
        /*0012*/ 	.short	0x0010
        /*0014*/ 	.byte	0x00, 0xf0, 0x11, 0x00


	//----- nvinfo : EIATTR_KPARAM_INFO
	.align		4
.L_109:
        /*0018*/ 	.byte	0x04, 0x17
        /*001a*/ 	.short	(.L_111 - .L_110)
.L_110:
        /*001c*/ 	.word	0x00000000
        /*0020*/ 	.short	0x0001
        /*0022*/ 	.short	0x0008
        /*0024*/ 	.byte	0x00, 0xf5, 0x21, 0x00


	//----- nvinfo : EIATTR_KPARAM_INFO
	.align		4
.L_111:
        /*0028*/ 	.byte	0x04, 0x17
        /*002a*/ 	.short	(.L_113 - .L_112)
.L_112:
        /*002c*/ 	.word	0x00000000
        /*0030*/ 	.short	0x0000
        /*0032*/ 	.short	0x0000
        /*0034*/ 	.byte	0x00, 0xf5, 0x21, 0x00


	//----- nvinfo : EIATTR_SPARSE_MMA_MASK
	.align		4
.L_113:
        /*0038*/ 	.byte	0x03, 0x50
        /*003a*/ 	.short	0x0000


	//----- nvinfo : EIATTR_MAXREG_COUNT
	.align		4
        /*003c*/ 	.byte	0x03, 0x1b
        /*003e*/ 	.short	0x00ff


	//----- nvinfo : EIATTR_MERCURY_ISA_VERSION
	.align		4
        /*0040*/ 	.byte	0x03, 0x5f
        /*0042*/ 	.short	0x0101


	//----- nvinfo : EIATTR_VRC_CTA_INIT_COUNT
	.align		4
        /*0044*/ 	.byte	0x02, 0x4a
	.zero		1
	.zero		1


	//----- nvinfo : EIATTR_EXIT_INSTR_OFFSETS
	.align		4
        /*0048*/ 	.byte	0x04, 0x1c
        /*004a*/ 	.short	(.L_115 - .L_114)


	//   ....[0]....
.L_114:
        /*004c*/ 	.word	0x00000070


	//   ....[1]....
        /*0050*/ 	.word	0x000001c0


	//----- nvinfo : EIATTR_CRS_STACK_SIZE
	.align		4
.L_115:
        /*0054*/ 	.byte	0x04, 0x1e
        /*0056*/ 	.short	(.L_117 - .L_116)
.L_116:
        /*0058*/ 	.word	0x00000000


	//----- nvinfo : EIATTR_CBANK_PARAM_SIZE
	.align		4
.L_117:
        /*005c*/ 	.byte	0x03, 0x19
        /*005e*/ 	.short	0x0014


	//----- nvinfo : EIATTR_PARAM_CBANK
	.align		4
        /*0060*/ 	.byte	0x04, 0x0a
        /*0062*/ 	.short	(.L_119 - .L_118)
	.align		4
.L_118:
        /*0064*/ 	.word	index@(.nv.constant0._Z23initializePagerankArrayPfS_i)
        /*0068*/ 	.short	0x0380
        /*006a*/ 	.short	0x0014


	//----- nvinfo : EIATTR_SW_WAR
	.align		4
.L_119:
        /*006c*/ 	.byte	0x04, 0x36
        /*006e*/ 	.short	(.L_121 - .L_120)
.L_120:
        /*0070*/ 	.word	0x00000008
.L_121:


//--------------------- .nv.callgraph             --------------------------
	.section	.nv.callgraph,"",@"SHT_CUDA_CALLGRAPH"
	.align	4
	.sectionentsize	8
	.align		4
        /*0000*/ 	.word	0x00000000
	.align		4
        /*0004*/ 	.word	0xffffffff
	.align		4
        /*0008*/ 	.word	0x00000000
	.align		4
        /*000c*/ 	.word	0xfffffffe
	.align		4
        /*0010*/ 	.word	0x00000000
	.align		4
        /*0014*/ 	.word	0xfffffffd
	.align		4
        /*0018*/ 	.word	0x00000000
	.align		4
        /*001c*/ 	.word	0xfffffffc


//--------------------- .text._Z11convergencePfS_i --------------------------
	.section	.text._Z11convergencePfS_i,"ax",@progbits
	.align	128
        .global         _Z11convergencePfS_i
        .type           _Z11convergencePfS_i,@function
        .size           _Z11convergencePfS_i,(.L_x_64 - _Z11convergencePfS_i)
        .other          _Z11convergencePfS_i,@"STO_CUDA_ENTRY STV_DEFAULT"
_Z11convergencePfS_i:
.text._Z11convergencePfS_i:
[----:B------:R-:W-:Y:S01]  /*0000*/  LDC R1, c[0x0][0x37c] ;  /* 0x0000df00ff017b82 */ /* 0x000fe20000000800 */
[----:B------:R-:W0:Y:S01]  /*0010*/  S2R R6, SR_TID.X ;  /* 0x0000000000067919 */ /* 0x000e220000002100 */
[----:B------:R-:W0:Y:S01]  /*0020*/  LDCU UR8, c[0x0][0x360] ;  /* 0x00006c00ff0877ac */ /* 0x000e220008000800 */
[----:B------:R-:W-:Y:S01]  /*0030*/  IMAD.MOV.U32 R4, RZ, RZ, RZ ;  /* 0x000000ffff047224 */ /* 0x000fe200078e00ff */
[----:B------:R-:W0:Y:S01]  /*0040*/  S2R R7, SR_CTAID.X ;  /* 0x0000000000077919 */ /* 0x000e220000002500 */
[----:B------:R-:W1:Y:S01]  /*0050*/  LDCU UR4, c[0x0][0x390] ;  /* 0x00007200ff0477ac */ /* 0x000e620008000800 */
[----:B------:R-:W2:Y:S01]  /*0060*/  LDCU.64 UR6, c[0x0][0x358] ;  /* 0x00006b00ff0677ac */ /* 0x000ea20008000a00 */
[----:B0-----:R-:W-:-:S05]  /*0070*/  IMAD R5, R7, UR8, R6 ;  /* 0x0000000807057c24 */ /* 0x001fca000f8e0206 */
[----:B-1----:R-:W-:-:S13]  /*0080*/  ISETP.GE.U32.AND P0, PT, R5, UR4, PT ;  /* 0x0000000405007c0c */ /* 0x002fda000bf06070 */
[----:B------:R-:W0:Y:S02]  /*0090*/  @!P0 LDC.64 R2, c[0x0][0x380] ;  /* 0x0000e000ff028b82 */ /* 0x000e240000000a00 */
[----:B0-----:R-:W-:-:S05]  /*00a0*/  @!P0 IMAD.WIDE.U32 R2, R5, 0x4, R2 ;  /* 0x0000000405028825 */ /* 0x001fca00078e0002 */
[----:B--2---:R-:W2:Y:S01]  /*00b0*/  @!P0 LDG.E R4, desc[UR6][R2.64] ;  /* 0x0000000602048981 */ /* 0x004ea2000c1e1900 */
[----:B------:R-:W0:Y:S01]  /*00c0*/  S2UR UR5, SR_CgaCtaId ;  /* 0x00000000000579c3 */ /* 0x000e220000008800 */
[----:B------:R-:W-:Y:S01]  /*00d0*/  IMAD.U32 R0, RZ, RZ, UR8 ;  /* 0x00000008ff007e24 */ /* 0x000fe2000f8e00ff */
[----:B------:R-:W-:Y:S01]  /*00e0*/  UMOV UR4, 0x400 ;  /* 0x0000040000047882 */ /* 0x000fe20000000000 */
[----:B------:R-:W-:-:S03]  /*00f0*/  ISETP.NE.AND P0, PT, R6, RZ, PT ;  /* 0x000000ff0600720c */ /* 0x000fc60003f05270 */
[----:B------:R-:W-:Y:S01]  /*0100*/  ISETP.GE.U32.AND P1, PT, R0, 0x2, PT ;  /* 0x000000020000780c */ /* 0x000fe20003f26070 */
[----:B0-----:R-:W-:-:S06]  /*0110*/  ULEA UR4, UR5, UR4, 0x18 ;  /* 0x0000000405047291 */ /* 0x001fcc000f8ec0ff */
[----:B------:R-:W-:-:S05]  /*0120*/  LEA R5, R6, UR4, 0x2 ;  /* 0x0000000406057c11 */ /* 0x000fca000f8e10ff */
[----:B--2---:R0:W-:Y:S01]  /*0130*/  STS [R5], R4 ;  /* 0x0000000405007388 */ /* 0x0041e20000000800 */
[----:B------:R-:W-:Y:S06]  /*0140*/  BAR.SYNC.DEFER_BLOCKING 0x0 ;  /* 0x0000000000007b1d */ /* 0x000fec0000010000 */
[----:B------:R-:W-:Y:S05]  /*0150*/  @!P1 BRA `(.L_x_0) ;  /* 0x00000000002c9947 */ /* 0x000fea0003800000 */
.L_x_1:
[----:B------:R-:W-:-:S04]  /*0160*/  SHF.R.U32.HI R8, RZ, 0x1, R0 ;  /* 0x00000001ff087819 */ /* 0x000fc80000011600 */
[----:B------:R-:W-:-:S13]  /*0170*/  ISETP.GE.U32.AND P1, PT, R6, R8, PT ;  /* 0x000000080600720c */ /* 0x000fda0003f26070 */
[----:B------:R-:W-:Y:S01]  /*0180*/  @!P1 LEA R2, R8, R5, 0x2 ;  /* 0x0000000508029211 */ /* 0x000fe200078e10ff */
[----:B------:R-:W-:Y:S05]  /*0190*/  @!P1 LDS R3, [R5] ;  /* 0x0000000005039984 */ /* 0x000fea0000000800 */
[----:B------:R-:W0:Y:S02]  /*01a0*/  @!P1 LDS R2, [R2] ;  /* 0x0000000002029984 */ /* 0x000e240000000800 */
[----:B0-----:R-:W-:-:S05]  /*01b0*/  @!P1 FADD R4, R2, R3 ;  /* 0x0000000302049221 */ /* 0x001fca0000000000 */
[----:B------:R1:W-:Y:S01]  /*01c0*/  @!P1 STS [R5], R4 ;  /* 0x0000000405009388 */ /* 0x0003e20000000800 */
[----:B------:R-:W-:Y:S01]  /*01d0*/  BAR.SYNC.DEFER_BLOCKING 0x0 ;  /* 0x0000000000007b1d */ /* 0x000fe20000010000 */
[----:B------:R-:W-:Y:S01]  /*01e0*/  ISETP.GT.U32.AND P1, PT, R0, 0x3, PT ;  /* 0x000000030000780c */ /* 0x000fe20003f24070 */
[----:B------:R-:W-:-:S12]  /*01f0*/  IMAD.MOV.U32 R0, RZ, RZ, R8 ;  /* 0x000000ffff007224 */ /* 0x000fd800078e0008 */
[----:B-1----:R-:W-:Y:S05]  /*0200*/  @P1 BRA `(.L_x_1) ;  /* 0xfffffffc00d41947 */ /* 0x002fea000383ffff */
.L_x_0:
[----:B------:R-:W-:Y:S05]  /*0210*/  @P0 EXIT ;  /* 0x000000000000094d */ /* 0x000fea0003800000 */
[----:B------:R-:W1:Y:S01]  /*0220*/  S2UR UR5, SR_CgaCtaId ;  /* 0x00000000000579c3 */ /* 0x000e620000008800 */
[----:B------:R-:W-:-:S07]  /*0230*/  UMOV UR4, 0x400 ;  /* 0x0000040000047882 */ /* 0x000fce0000000000 */
[----:B------:R-:W2:Y:S01]  /*0240*/  LDC.64 R2, c[0x0][0x388] ;  /* 0x0000e200ff027b82 */ /* 0x000ea20000000a00 */
[----:B-1----:R-:W-:Y:S01]  /*0250*/  ULEA UR4, UR5, UR4, 0x18 ;  /* 0x0000000405047291 */ /* 0x002fe2000f8ec0ff */
[----:B--2---:R-:W-:-:S08]  /*0260*/  IMAD.WIDE.U32 R2, R7, 0x4, R2 ;  /* 0x0000000407027825 */ /* 0x004fd000078e0002 */
[----:B0-----:R-:W0:Y:S04]  /*0270*/  LDS R5, [UR4] ;  /* 0x00000004ff057984 */ /* 0x001e280008000800 */
[----:B0-----:R-:W-:Y:S01]  /*0280*/  STG.E desc[UR6][R2.64], R5 ;  /* 0x0000000502007986 */ /* 0x001fe2000c101906 */
[----:B------:R-:W-:Y:S05]  /*0290*/  EXIT ;  /* 0x000000000000794d */ /* 0x000fea0003800000 */
.L_x_2:
[----:B------:R-:W-:-:S00]  /*02a0*/  BRA `(.L_x_2) ;  /* 0xfffffffc00fc7947 */ /* 0x000fc0000383ffff */
[----:B------:R-:W-:-:S00]  /*02b0*/  NOP ;  /* 0x0000000000007918 */ /* 0x000fc00000000000 */
        /* <DEDUP_REMOVED lines=12> */
.L_x_64:


//--------------------- .text._Z24setPagerankArrayFromNextPfS_iS_ --------------------------
	.section	.text._Z24setPagerankArrayFromNextPfS_iS_,"ax",@progbits
	.align	128
        .global         _Z24setPagerankArrayFromNextPfS_iS_
        .type           _Z24setPagerankArrayFromNextPfS_iS_,@function
        .size           _Z24setPagerankArrayFromNextPfS_iS_,(.L_x_65 - _Z24setPagerankArrayFromNextPfS_iS_)
        .other          _Z24setPagerankArrayFromNextPfS_iS_,@"STO_CUDA_ENTRY STV_DEFAULT"
_Z24setPagerankArrayFromNextPfS_iS_:
.text._Z24setPagerankArrayFromNextPfS_iS_:
[----:B------:R-:W-:Y:S01]  /*0000*/  LDC R1, c[0x0][0x37c] ;  /* 0x0000df00ff017b82 */ /* 0x000fe20000000800 */
[----:B------:R-:W0:Y:S07]  /*0010*/  S2R R0, SR_TID.X ;  /* 0x0000000000007919 */ /* 0x000e2e0000002100 */
[----:B------:R-:W0:Y:S01]  /*0020*/  S2UR UR4, SR_CTAID.X ;  /* 0x00000000000479c3 */ /* 0x000e220000002500 */
[----:B------:R-:W1:Y:S07]  /*0030*/  LDCU UR5, c[0x0][0x390] ;  /* 0x00007200ff0577ac */ /* 0x000e6e0008000800 */
[----:B------:R-:W0:Y:S02]  /*0040*/  LDC R9, c[0x0][0x360] ;  /* 0x0000d800ff097b82 */ /* 0x000e240000000800 */
[----:B0-----:R-:W-:-:S05]  /*0050*/  IMAD R9, R9, UR4, R0 ;  /* 0x0000000409097c24 */ /* 0x001fca000f8e0200 */
[----:B-1----:R-:W-:-:S13]  /*0060*/  ISETP.GE.AND P0, PT, R9, UR5, PT ;  /* 0x0000000509007c0c */ /* 0x002fda000bf06270 */
[----:B------:R-:W-:Y:S05]  /*0070*/  @P0 EXIT ;  /* 0x000000000000094d */ /* 0x000fea0003800000 */
[----:B------:R-:W0:Y:S01]  /*0080*/  LDC.64 R4, c[0x0][0x388] ;  /* 0x0000e200ff047b82 */ /* 0x000e220000000a00 */
[----:B------:R-:W1:Y:S07]  /*0090*/  LDCU.64 UR4, c[0x0][0x358] ;  /* 0x00006b00ff0477ac */ /* 0x000e6e0008000a00 */
[----:B------:R-:W2:Y:S08]  /*00a0*/  LDC.64 R2, c[0x0][0x380] ;  /* 0x0000e000ff027b82 */ /* 0x000eb00000000a00 */
[----:B------:R-:W3:Y:S01]  /*00b0*/  LDC.64 R6, c[0x0][0x398] ;  /* 0x0000e600ff067b82 */ /* 0x000ee20000000a00 */
[----:B0-----:R-:W-:-:S05]  /*00c0*/  IMAD.WIDE R4, R9, 0x4, R4 ;  /* 0x0000000409047825 */ /* 0x001fca00078e0204 */
[----:B-1----:R-:W4:Y:S01]  /*00d0*/  LDG.E R11, desc[UR4][R4.64] ;  /* 0x00000004040b7981 */ /* 0x002f22000c1e1900 */
[----:B--2---:R-:W-:-:S05]  /*00e0*/  IMAD.WIDE R2, R9, 0x4, R2 ;  /* 0x0000000409027825 */ /* 0x004fca00078e0202 */
[----:B------:R-:W2:Y:S04]  /*00f0*/  LDG.E R0, desc[UR4][R2.64] ;  /* 0x0000000402007981 */ /* 0x000ea8000c1e1900 */
[----:B----4-:R-:W-:Y:S04]  /*0100*/  STG.E desc[UR4][R2.64], R11 ;  /* 0x0000000b02007986 */ /* 0x010fe8000c101904 */
[----:B------:R-:W-:Y:S04]  /*0110*/  STG.E desc[UR4][R4.64], RZ ;  /* 0x000000ff04007986 */ /* 0x000fe8000c101904 */
[----:B------:R-:W2:Y:S01]  /*0120*/  LDG.E R13, desc[UR4][R2.64] ;  /* 0x00000004020d7981 */ /* 0x000ea2000c1e1900 */
[----:B---3--:R-:W-:-:S04]  /*0130*/  IMAD.WIDE R6, R9, 0x4, R6 ;  /* 0x0000000409067825 */ /* 0x008fc800078e0206 */
[----:B--2---:R-:W-:-:S05]  /*0140*/  FADD R15, R0, -R13 ;  /* 0x8000000d000f7221 */ /* 0x004fca0000000000 */
[----:B------:R-:W-:-:S13]  /*0150*/  FSETP.GE.AND P0, PT, R15, RZ, PT ;  /* 0x000000ff0f00720b */ /* 0x000fda0003f06000 */
[----:B------:R-:W-:-:S05]  /*0160*/  @!P0 FADD R15, -R0, R13 ;  /* 0x0000000d000f8221 */ /* 0x000fca0000000100 */
[----:B------:R-:W-:Y:S01]  /*0170*/  STG.E desc[UR4][R6.64], R15 ;  /* 0x0000000f06007986 */ /* 0x000fe2000c101904 */
[----:B------:R-:W-:Y:S05]  /*0180*/  EXIT ;  /* 0x000000000000794d */ /* 0x000fea0003800000 */
.L_x_3:
        /* <DEDUP_REMOVED lines=15> */
.L_x_65:


//--------------------- .text._Z30finalPagerankArrayForIterationPfif --------------------------
	.section	.text._Z30finalPagerankArrayForIterationPfif,"ax",@progbits
	.align	128
        .global         _Z30finalPagerankArrayForIterationPfif
        .type           _Z30finalPagerankArrayForIterationPfif,@function
        .size           _Z30finalPagerankArrayForIterationPfif,(.L_x_61 - _Z30finalPagerankArrayForIterationPfif)
        .other          _Z30finalPagerankArrayForIterationPfif,@"STO_CUDA_ENTRY STV_DEFAULT"
_Z30finalPagerankArrayForIterationPfif:
.text._Z30finalPagerankArrayForIterationPfif:
        /* <DEDUP_REMOVED lines=8> */
[----:B------:R-:W-:Y:S01]  /*0080*/  I2FP.F32.S32 R6, UR5 ;  /* 0x0000000500067c45 */ /* 0x000fe20008201400 */
[----:B------:R-:W-:Y:S01]  /*0090*/  IMAD.MOV.U32 R2, RZ, RZ, 0x1 ;  /* 0x00000001ff027424 */ /* 0x000fe200078e00ff */
[----:B------:R-:W0:Y:S01]  /*00a0*/  LDCU UR4, c[0x0][0x38c] ;  /* 0x00007180ff0477ac */ /* 0x000e220008000800 */
[----:B------:R-:W1:Y:S03]  /*00b0*/  LDC.64 R12, c[0x0][0x380] ;  /* 0x0000e000ff0c7b82 */ /* 0x000e660000000a00 */
[----:B------:R-:W2:Y:S01]  /*00c0*/  F2F.F64.F32 R6, R6 ;  /* 0x0000000600067310 */ /* 0x000ea20000201800 */
[----:B------:R-:W-:-:S07]  /*00d0*/  UMOV UR5, 0x3fb99999 ;  /* 0x3fb9999900057882 */ /* 0x000fce0000000000 */
[----:B0-----:R-:W0:Y:S01]  /*00e0*/  F2F.F64.F32 R8, UR4 ;  /* 0x0000000400087d10 */ /* 0x001e220008201800 */
[----:B------:R-:W-:-:S07]  /*00f0*/  UMOV UR4, 0x99999998 ;  /* 0x9999999800047882 */ /* 0x000fce0000000000 */
[----:B--2---:R-:W2:Y:S01]  /*0100*/  MUFU.RCP64H R3, R7 ;  /* 0x0000000700037308 */ /* 0x004ea20000001800 */
[----:B0-----:R-:W-:Y:S01]  /*0110*/  DADD R8, R8, UR4 ;  /* 0x0000000408087e29 */ /* 0x001fe20008000000 */
[----:B------:R-:W0:Y:S01]  /*0120*/  LDCU.64 UR4, c[0x0][0x358] ;  /* 0x00006b00ff0477ac */ /* 0x000e220008000a00 */
[----:B--2---:R-:W-:-:S08]  /*0130*/  DFMA R4, -R6, R2, 1 ;  /* 0x3ff000000604742b */ /* 0x004fd00000000102 */
[----:B------:R-:W-:Y:S01]  /*0140*/  FSETP.GEU.AND P1, PT, |R9|, 6.5827683646048100446e-37, PT ;  /* 0x036000000900780b */ /* 0x000fe20003f2e200 */
[----:B------:R-:W-:-:S08]  /*0150*/  DFMA R4, R4, R4, R4 ;  /* 0x000000040404722b */ /* 0x000fd00000000004 */
[----:B------:R-:W-:-:S08]  /*0160*/  DFMA R4, R2, R4, R2 ;  /* 0x000000040204722b */ /* 0x000fd00000000002 */
[----:B------:R-:W-:-:S08]  /*0170*/  DFMA R2, -R6, R4, 1 ;  /* 0x3ff000000602742b */ /* 0x000fd00000000104 */
[----:B------:R-:W-:-:S08]  /*0180*/  DFMA R2, R4, R2, R4 ;  /* 0x000000020402722b */ /* 0x000fd00000000004 */
[----:B------:R-:W-:-:S08]  /*0190*/  DMUL R4, R8, R2 ;  /* 0x0000000208047228 */ /* 0x000fd00000000000 */
[----:B------:R-:W-:-:S08]  /*01a0*/  DFMA R10, -R6, R4, R8 ;  /* 0x00000004060a722b */ /* 0x000fd00000000108 */
[----:B------:R-:W-:Y:S01]  /*01b0*/  DFMA R2, R2, R10, R4 ;  /* 0x0000000a0202722b */ /* 0x000fe20000000004 */
[----:B-1----:R-:W-:-:S09]  /*01c0*/  IMAD.WIDE R4, R15, 0x4, R12 ;  /* 0x000000040f047825 */ /* 0x002fd200078e020c */
[----:B------:R-:W-:-:S05]  /*01d0*/  FFMA R0, RZ, R7, R3 ;  /* 0x00000007ff007223 */ /* 0x000fca0000000003 */
[----:B------:R-:W-:-:S13]  /*01e0*/  FSETP.GT.AND P0, PT, |R0|, 1.469367938527859385e-39, PT ;  /* 0x001000000000780b */ /* 0x000fda0003f04200 */
[----:B0-----:R-:W-:Y:S05]  /*01f0*/  @P0 BRA P1, `(.L_x_4) ;  /* 0x0000000000100947 */ /* 0x001fea0000800000 */
[----:B------:R-:W-:-:S07]  /*0200*/  MOV R0, 0x220 ;  /* 0x0000022000007802 */ /* 0x000fce0000000f00 */
[----:B------:R-:W-:Y:S05]  /*0210*/  CALL.REL.NOINC `($__internal_0_$__cuda_sm20_div_rn_f64_full) ;  /* 0x0000000000147944 */ /* 0x000fea0003c00000 */
[----:B------:R-:W-:Y:S02]  /*0220*/  IMAD.MOV.U32 R2, RZ, RZ, R14 ;  /* 0x000000ffff027224 */ /* 0x000fe400078e000e */
[----:B------:R-:W-:-:S07]  /*0230*/  IMAD.MOV.U32 R3, RZ, RZ, R15 ;  /* 0x000000ffff037224 */ /* 0x000fce00078e000f */
.L_x_4:
[----:B------:R-:W0:Y:S02]  /*0240*/  F2F.F32.F64 R3, R2 ;  /* 0x0000000200037310 */ /* 0x000e240000301000 */
[----:B0-----:R-:W-:Y:S01]  /*0250*/  REDG.E.ADD.F32.FTZ.RN.STRONG.GPU desc[UR4][R4.64], R3 ;  /* 0x00000003040079a6 */ /* 0x001fe2000c12f304 */
[----:B------:R-:W-:Y:S05]  /*0260*/  EXIT ;  /* 0x000000000000794d */ /* 0x000fea0003800000 */
        .weak           $__internal_0_$__cuda_sm20_div_rn_f64_full
        .type           $__internal_0_$__cuda_sm20_div_rn_f64_full,@function
        .size           $__internal_0_$__cuda_sm20_div_rn_f64_full,(.L_x_61 - $__internal_0_$__cuda_sm20_div_rn_f64_full)
$__internal_0_$__cuda_sm20_div_rn_f64_full:
[C---:B------:R-:W-:Y:S01]  /*0270*/  FSETP.GEU.AND P0, PT, |R7|.reuse, 1.469367938527859385e-39, PT ;  /* 0x001000000700780b */ /* 0x040fe20003f0e200 */
[----:B------:R-:W-:Y:S01]  /*0280*/  IMAD.MOV.U32 R10, RZ, RZ, 0x1 ;  /* 0x00000001ff0a7424 */ /* 0x000fe200078e00ff */
[C---:B------:R-:W-:Y:S01]  /*0290*/  LOP3.LUT R2, R7.reuse, 0x800fffff, RZ, 0xc0, !PT ;  /* 0x800fffff07027812 */ /* 0x040fe200078ec0ff */
[----:B------:R-:W-:Y:S01]  /*02a0*/  IMAD.MOV.U32 R15, RZ, RZ, 0x1ca00000 ;  /* 0x1ca00000ff0f7424 */ /* 0x000fe200078e00ff */
[----:B------:R-:W-:Y:S02]  /*02b0*/  LOP3.LUT R17, R7, 0x7ff00000, RZ, 0xc0, !PT ;  /* 0x7ff0000007117812 */ /* 0x000fe400078ec0ff */
[----:B------:R-:W-:Y:S01]  /*02c0*/  LOP3.LUT R3, R2, 0x3ff00000, RZ, 0xfc, !PT ;  /* 0x3ff0000002037812 */ /* 0x000fe200078efcff */
[----:B------:R-:W-:Y:S01]  /*02d0*/  IMAD.MOV.U32 R2, RZ, RZ, R6 ;  /* 0x000000ffff027224 */ /* 0x000fe200078e0006 */
[----:B------:R-:W-:-:S04]  /*02e0*/  LOP3.LUT R14, R9, 0x7ff00000, RZ, 0xc0, !PT ;  /* 0x7ff00000090e7812 */ /* 0x000fc800078ec0ff */
[----:B------:R-:W-:Y:S01]  /*02f0*/  ISETP.GE.U32.AND P1, PT, R14, R17, PT ;  /* 0x000000110e00720c */ /* 0x000fe20003f26070 */
[----:B------:R-:W-:Y:S01]  /*0300*/  @!P0 DMUL R2, R6, 8.98846567431157953865e+307 ;  /* 0x7fe0000006028828 */ /* 0x000fe20000000000 */
[----:B------:R-:W-:-:S05]  /*0310*/  IMAD.MOV.U32 R21, RZ, RZ, R14 ;  /* 0x000000ffff157224 */ /* 0x000fca00078e000e */
[----:B------:R-:W0:Y:S02]  /*0320*/  MUFU.RCP64H R11, R3 ;  /* 0x00000003000b7308 */ /* 0x000e240000001800 */
[----:B0-----:R-:W-:-:S08]  /*0330*/  DFMA R12, R10, -R2, 1 ;  /* 0x3ff000000a0c742b */ /* 0x001fd00000000802 */
[----:B------:R-:W-:-:S08]  /*0340*/  DFMA R12, R12, R12, R12 ;  /* 0x0000000c0c0c722b */ /* 0x000fd0000000000c */
[----:B------:R-:W-:Y:S01]  /*0350*/  DFMA R12, R10, R12, R10 ;  /* 0x0000000c0a0c722b */ /* 0x000fe2000000000a */
[----:B------:R-:W-:Y:S01]  /*0360*/  SEL R11, R15, 0x63400000, !P1 ;  /* 0x634000000f0b7807 */ /* 0x000fe20004800000 */
[----:B------:R-:W-:Y:S01]  /*0370*/  IMAD.MOV.U32 R10, RZ, RZ, R8 ;  /* 0x000000ffff0a7224 */ /* 0x000fe200078e0008 */
[----:B------:R-:W-:Y:S02]  /*0380*/  FSETP.GEU.AND P1, PT, |R9|, 1.469367938527859385e-39, PT ;  /* 0x001000000900780b */ /* 0x000fe40003f2e200 */
[----:B------:R-:W-:-:S03]  /*0390*/  LOP3.LUT R11, R11, 0x800fffff, R9, 0xf8, !PT ;  /* 0x800fffff0b0b7812 */ /* 0x000fc600078ef809 */
[----:B------:R-:W-:-:S08]  /*03a0*/  DFMA R18, R12, -R2, 1 ;  /* 0x3ff000000c12742b */ /* 0x000fd00000000802 */
[----:B------:R-:W-:Y:S01]  /*03b0*/  DFMA R12, R12, R18, R12 ;  /* 0x000000120c0c722b */ /* 0x000fe2000000000c */
[----:B------:R-:W-:Y:S10]  /*03c0*/  @P1 BRA `(.L_x_5) ;  /* 0x0000000000201947 */ /* 0x000ff40003800000 */
[----:B------:R-:W-:Y:S01]  /*03d0*/  LOP3.LUT R19, R7, 0x7ff00000, RZ, 0xc0, !PT ;  /* 0x7ff0000007137812 */ /* 0x000fe200078ec0ff */
[----:B------:R-:W-:-:S03]  /*03e0*/  IMAD.MOV.U32 R18, RZ, RZ, RZ ;  /* 0x000000ffff127224 */ /* 0x000fc600078e00ff */
[----:B------:R-:W-:-:S04]  /*03f0*/  ISETP.GE.U32.AND P1, PT, R14, R19, PT ;  /* 0x000000130e00720c */ /* 0x000fc80003f26070 */
[----:B------:R-:W-:-:S04]  /*0400*/  SEL R19, R15, 0x63400000, !P1 ;  /* 0x634000000f137807 */ /* 0x000fc80004800000 */
[----:B------:R-:W-:-:S04]  /*0410*/  LOP3.LUT R19, R19, 0x80000000, R9, 0xf8, !PT ;  /* 0x8000000013137812 */ /* 0x000fc800078ef809 */
[----:B------:R-:W-:-:S06]  /*0420*/  LOP3.LUT R19, R19, 0x100000, RZ, 0xfc, !PT ;  /* 0x0010000013137812 */ /* 0x000fcc00078efcff */
[----:B------:R-:W-:-:S10]  /*0430*/  DFMA R10, R10, 2, -R18 ;  /* 0x400000000a0a782b */ /* 0x000fd40000000812 */
[----:B------:R-:W-:-:S07]  /*0440*/  LOP3.LUT R21, R11, 0x7ff00000, RZ, 0xc0, !PT ;  /* 0x7ff000000b157812 */ /* 0x000fce00078ec0ff */
.L_x_5:
[----:B------:R-:W-:Y:S01]  /*0450*/  IMAD.MOV.U32 R20, RZ, RZ, R17 ;  /* 0x000000ffff147224 */ /* 0x000fe200078e0011 */
[----:B------:R-:W-:Y:S01]  /*0460*/  @!P0 LOP3.LUT R20, R3, 0x7ff00000, RZ, 0xc0, !PT ;  /* 0x7ff0000003148812 */ /* 0x000fe200078ec0ff */
[----:B------:R-:W-:Y:S01]  /*0470*/  VIADD R22, R21, 0xffffffff ;  /* 0xffffffff15167836 */ /* 0x000fe20000000000 */
[----:B------:R-:W-:-:S03]  /*0480*/  DMUL R18, R12, R10 ;  /* 0x0000000a0c127228 */ /* 0x000fc60000000000 */
[----:B------:R-:W-:Y:S01]  /*0490*/  VIADD R23, R20, 0xffffffff ;  /* 0xffffffff14177836 */ /* 0x000fe20000000000 */
[----:B------:R-:W-:-:S04]  /*04a0*/  ISETP.GT.U32.AND P0, PT, R22, 0x7feffffe, PT ;  /* 0x7feffffe1600780c */ /* 0x000fc80003f04070 */
[----:B------:R-:W-:Y:S01]  /*04b0*/  ISETP.GT.U32.OR P0, PT, R23, 0x7feffffe, P0 ;  /* 0x7feffffe1700780c */ /* 0x000fe20000704470 */
[----:B------:R-:W-:-:S08]  /*04c0*/  DFMA R16, R18, -R2, R10 ;  /* 0x800000021210722b */ /* 0x000fd0000000000a */
[----:B------:R-:W-:-:S04]  /*04d0*/  DFMA R12, R12, R16, R18 ;  /* 0x000000100c0c722b */ /* 0x000fc80000000012 */
[----:B------:R-:W-:Y:S07]  /*04e0*/  @P0 BRA `(.L_x_6) ;  /* 0x00000000006c0947 */ /* 0x000fee0003800000 */
[----:B------:R-:W-:-:S04]  /*04f0*/  LOP3.LUT R9, R7, 0x7ff00000, RZ, 0xc0, !PT ;  /* 0x7ff0000007097812 */ /* 0x000fc800078ec0ff */
[CC--:B------:R-:W-:Y:S02]  /*0500*/  VIADDMNMX R8, R14.reuse, -R9.reuse, 0xb9600000, !PT ;  /* 0xb96000000e087446 */ /* 0x0c0fe40007800909 */
[----:B------:R-:W-:Y:S02]  /*0510*/  ISETP.GE.U32.AND P0, PT, R14, R9, PT ;  /* 0x000000090e00720c */ /* 0x000fe40003f06070 */
[----:B------:R-:W-:Y:S02]  /*0520*/  VIMNMX R8, PT, PT, R8, 0x46a00000, PT ;  /* 0x46a0000008087848 */ /* 0x000fe40003fe0100 */
[----:B------:R-:W-:-:S05]  /*0530*/  SEL R15, R15, 0x63400000, !P0 ;  /* 0x634000000f0f7807 */ /* 0x000fca0004000000 */
[----:B------:R-:W-:Y:S02]  /*0540*/  IMAD.IADD R16, R8, 0x1, -R15 ;  /* 0x0000000108107824 */ /* 0x000fe400078e0a0f */
[----:B------:R-:W-:Y:S02]  /*0550*/  IMAD.MOV.U32 R8, RZ, RZ, RZ ;  /* 0x000000ffff087224 */ /* 0x000fe400078e00ff */
[----:B------:R-:W-:-:S06]  /*0560*/  VIADD R9, R16, 0x7fe00000 ;  /* 0x7fe0000010097836 */ /* 0x000fcc0000000000 */
[----:B------:R-:W-:-:S10]  /*0570*/  DMUL R14, R12, R8 ;  /* 0x000000080c0e7228 */ /* 0x000fd40000000000 */
[----:B------:R-:W-:-:S13]  /*0580*/  FSETP.GTU.AND P0, PT, |R15|, 1.469367938527859385e-39, PT ;  /* 0x001000000f00780b */ /* 0x000fda0003f0c200 */
[----:B------:R-:W-:Y:S05]  /*0590*/  @P0 BRA `(.L_x_7) ;  /* 0x0000000000940947 */ /* 0x000fea0003800000 */
[----:B------:R-:W-:Y:S01]  /*05a0*/  DFMA R2, R12, -R2, R10 ;  /* 0x800000020c02722b */ /* 0x000fe2000000000a */
[----:B------:R-:W-:-:S09]  /*05b0*/  IMAD.MOV.U32 R8, RZ, RZ, RZ ;  /* 0x000000ffff087224 */ /* 0x000fd200078e00ff */
[C---:B------:R-:W-:Y:S02]  /*05c0*/  FSETP.NEU.AND P0, PT, R3.reuse, RZ, PT ;  /* 0x000000ff0300720b */ /* 0x040fe40003f0d000 */
[----:B------:R-:W-:-:S04]  /*05d0*/  LOP3.LUT R7, R3, 0x80000000, R7, 0x48, !PT ;  /* 0x8000000003077812 */ /* 0x000fc800078e4807 */
[----:B------:R-:W-:-:S07]  /*05e0*/  LOP3.LUT R9, R7, R9, RZ, 0xfc, !PT ;  /* 0x0000000907097212 */ /* 0x000fce00078efcff */
[----:B------:R-:W-:Y:S05]  /*05f0*/  @!P0 BRA `(.L_x_7) ;  /* 0x00000000007c8947 */ /* 0x000fea0003800000 */
[----:B------:R-:W-:Y:S01]  /*0600*/  IMAD.MOV R3, RZ, RZ, -R16 ;  /* 0x000000ffff037224 */ /* 0x000fe200078e0a10 */
[----:B------:R-:W-:Y:S01]  /*0610*/  DMUL.RP R8, R12, R8 ;  /* 0x000000080c087228 */ /* 0x000fe20000008000 */
[----:B------:R-:W-:-:S06]  /*0620*/  IMAD.MOV.U32 R2, RZ, RZ, RZ ;  /* 0x000000ffff027224 */ /* 0x000fcc00078e00ff */
[----:B------:R-:W-:-:S03]  /*0630*/  DFMA R2, R14, -R2, R12 ;  /* 0x800000020e02722b */ /* 0x000fc6000000000c */
[----:B------:R-:W-:-:S03]  /*0640*/  LOP3.LUT R7, R9, R7, RZ, 0x3c, !PT ;  /* 0x0000000709077212 */ /* 0x000fc600078e3cff */
[----:B------:R-:W-:-:S04]  /*0650*/  IADD3 R2, PT, PT, -R16, -0x43300000, RZ ;  /* 0xbcd0000010027810 */ /* 0x000fc80007ffe1ff */
[----:B------:R-:W-:-:S04]  /*0660*/  FSETP.NEU.AND P0, PT, |R3|, R2, PT ;  /* 0x000000020300720b */ /* 0x000fc80003f0d200 */
[----:B------:R-:W-:Y:S02]  /*0670*/  FSEL R14, R8, R14, !P0 ;  /* 0x0000000e080e7208 */ /* 0x000fe40004000000 */
[----:B------:R-:W-:Y:S01]  /*0680*/  FSEL R15, R7, R15, !P0 ;  /* 0x0000000f070f7208 */ /* 0x000fe20004000000 */
[----:B------:R-:W-:Y:S06]  /*0690*/  BRA `(.L_x_7) ;  /* 0x0000000000547947 */ /* 0x000fec0003800000 */
.L_x_6:
[----:B------:R-:W-:-:S14]  /*06a0*/  DSETP.NAN.AND P0, PT, R8, R8, PT ;  /* 0x000000080800722a */ /* 0x000fdc0003f08000 */
[----:B------:R-:W-:Y:S05]  /*06b0*/  @P0 BRA `(.L_x_8) ;  /* 0x0000000000440947 */ /* 0x000fea0003800000 */
[----:B------:R-:W-:-:S14]  /*06c0*/  DSETP.NAN.AND P0, PT, R6, R6, PT ;  /* 0x000000060600722a */ /* 0x000fdc0003f08000 */
[----:B------:R-:W-:Y:S05]  /*06d0*/  @P0 BRA `(.L_x_9) ;  /* 0x0000000000300947 */ /* 0x000fea0003800000 */
[----:B------:R-:W-:Y:S01]  /*06e0*/  ISETP.NE.AND P0, PT, R21, R20, PT ;  /* 0x000000141500720c */ /* 0x000fe20003f05270 */
[----:B------:R-:W-:Y:S02]  /*06f0*/  IMAD.MOV.U32 R14, RZ, RZ, 0x0 ;  /* 0x00000000ff0e7424 */ /* 0x000fe400078e00ff */
[----:B------:R-:W-:-:S10]  /*0700*/  IMAD.MOV.U32 R15, RZ, RZ, -0x80000 ;  /* 0xfff80000ff0f7424 */ /* 0x000fd400078e00ff */
[----:B------:R-:W-:Y:S05]  /*0710*/  @!P0 BRA `(.L_x_7) ;  /* 0x0000000000348947 */ /* 0x000fea0003800000 */
[----:B------:R-:W-:Y:S02]  /*0720*/  ISETP.NE.AND P0, PT, R21, 0x7ff00000, PT ;  /* 0x7ff000001500780c */ /* 0x000fe40003f05270 */
[----:B------:R-:W-:Y:S02]  /*0730*/  LOP3.LUT R15, R9, 0x80000000, R7, 0x48, !PT ;  /* 0x80000000090f7812 */ /* 0x000fe400078e4807 */
[----:B------:R-:W-:-:S13]  /*0740*/  ISETP.EQ.OR P0, PT, R20, RZ, !P0 ;  /* 0x000000ff1400720c */ /* 0x000fda0004702670 */
[----:B------:R-:W-:Y:S01]  /*0750*/  @P0 LOP3.LUT R2, R15, 0x7ff00000, RZ, 0xfc, !PT ;  /* 0x7ff000000f020812 */ /* 0x000fe200078efcff */
[----:B------:R-:W-:Y:S02]  /*0760*/  @!P0 IMAD.MOV.U32 R14, RZ, RZ, RZ ;  /* 0x000000ffff0e8224 */ /* 0x000fe400078e00ff */
[----:B------:R-:W-:Y:S02]  /*0770*/  @P0 IMAD.MOV.U32 R14, RZ, RZ, RZ ;  /* 0x000000ffff0e0224 */ /* 0x000fe400078e00ff */
[----:B------:R-:W-:Y:S01]  /*0780*/  @P0 IMAD.MOV.U32 R15, RZ, RZ, R2 ;  /* 0x000000ffff0f0224 */ /* 0x000fe200078e0002 */
[----:B------:R-:W-:Y:S06]  /*0790*/  BRA `(.L_x_7) ;  /* 0x0000000000147947 */ /* 0x000fec0003800000 */
.L_x_9:
[----:B------:R-:W-:Y:S01]  /*07a0*/  LOP3.LUT R15, R7, 0x80000, RZ, 0xfc, !PT ;  /* 0x00080000070f7812 */ /* 0x000fe200078efcff */
[----:B------:R-:W-:Y:S01]  /*07b0*/  IMAD.MOV.U32 R14, RZ, RZ, R6 ;  /* 0x000000ffff0e7224 */ /* 0x000fe200078e0006 */
[----:B------:R-:W-:Y:S06]  /*07c0*/  BRA `(.L_x_7) ;  /* 0x0000000000087947 */ /* 0x000fec0003800000 */
.L_x_8:
[----:B------:R-:W-:Y:S01]  /*07d0*/  LOP3.LUT R15, R9, 0x80000, RZ, 0xfc, !PT ;  /* 0x00080000090f7812 */ /* 0x000fe200078efcff */
[----:B------:R-:W-:-:S07]  /*07e0*/  IMAD.MOV.U32 R14, RZ, RZ, R8 ;  /* 0x000000ffff0e7224 */ /* 0x000fce00078e0008 */
.L_x_7:
[----:B------:R-:W-:Y:S02]  /*07f0*/  IMAD.MOV.U32 R2, RZ, RZ, R0 ;  /* 0x000000ffff027224 */ /* 0x000fe400078e0000 */
[----:B------:R-:W-:-:S04]  /*0800*/  IMAD.MOV.U32 R3, RZ, RZ, 0x0 ;  /* 0x00000000ff037424 */ /* 0x000fc800078e00ff */
[----:B------:R-:W-:Y:S05]  /*0810*/  RET.REL.NODEC R2 `(_Z30finalPagerankArrayForIterationPfif) ;  /* 0xfffffff402f87950 */ /* 0x000fea0003c3ffff */
.L_x_10:
        /* <DEDUP_REMOVED lines=14> */
.L_x_61:


//--------------------- .text._Z22addToNextPagerankArrayPfS_PiS0_S0_S_i --------------------------
	.section	.text._Z22addToNextPagerankArrayPfS_PiS0_S0_S_i,"ax",@progbits
	.align	128
        .global         _Z22addToNextPagerankArrayPfS_PiS0_S0_S_i
        .type           _Z22addToNextPagerankArrayPfS_PiS0_S0_S_i,@function
        .size           _Z22addToNextPagerankArrayPfS_PiS0_S0_S_i,(.L_x_62 - _Z22addToNextPagerankArrayPfS_PiS0_S0_S_i)
        .other          _Z22addToNextPagerankArrayPfS_PiS0_S0_S_i,@"STO_CUDA_ENTRY STV_DEFAULT"
_Z22addToNextPagerankArrayPfS_PiS0_S0_S_i:
.text._Z22addToNextPagerankArrayPfS_PiS0_S0_S_i:
        /* <DEDUP_REMOVED lines=9> */
[----:B------:R-:W1:Y:S01]  /*0090*/  LDCU.64 UR4, c[0x0][0x358] ;  /* 0x00006b00ff0477ac */ /* 0x000e620008000a00 */
[----:B0-----:R-:W-:-:S05]  /*00a0*/  IMAD.WIDE R2, R5, 0x4, R2 ;  /* 0x0000000405027825 */ /* 0x001fca00078e0202 */
[----:B-1----:R-:W2:Y:S02]  /*00b0*/  LDG.E R7, desc[UR4][R2.64] ;  /* 0x0000000402077981 */ /* 0x002ea4000c1e1900 */
[----:B--2---:R-:W-:-:S13]  /*00c0*/  ISETP.GE.AND P0, PT, R7, 0x1, PT ;  /* 0x000000010700780c */ /* 0x004fda0003f06270 */
[----:B------:R-:W-:Y:S05]  /*00d0*/  @!P0 BRA `(.L_x_11) ;  /* 0x0000002400908947 */ /* 0x000fea0003800000 */
[----:B------:R-:W0:Y:S01]  /*00e0*/  LDC.64 R16, c[0x0][0x3a0] ;  /* 0x0000e800ff107b82 */ /* 0x000e220000000a00 */
[C---:B------:R-:W-:Y:S01]  /*00f0*/  ISETP.GE.U32.AND P0, PT, R7.reuse, 0x8, PT ;  /* 0x000000080700780c */ /* 0x040fe20003f06070 */
[----:B------:R1:W2:Y:S01]  /*0100*/  I2F.F64.U32 R18, R7 ;  /* 0x0000000700127312 */ /* 0x0002a20000201800 */
[----:B------:R-:W-:Y:S01]  /*0110*/  BSSY B1, `(.L_x_12) ;  /* 0x0000142000017945 */ /* 0x000fe20003800000 */
[----:B------:R-:W-:-:S04]  /*0120*/  LOP3.LUT R6, R7, 0x7, RZ, 0xc0, !PT ;  /* 0x0000000707067812 */ /* 0x000fc800078ec0ff */
[----:B------:R-:W3:Y:S01]  /*0130*/  LDC.64 R14, c[0x0][0x380] ;  /* 0x0000e000ff0e7b82 */ /* 0x000ee20000000a00 */
[----:B0-----:R-:W-:-:S04]  /*0140*/  IMAD.WIDE R16, R5, 0x4, R16 ;  /* 0x0000000405107825 */ /* 0x001fc800078e0210 */
[----:B---3--:R-:W-:-:S04]  /*0150*/  IMAD.WIDE R14, R5, 0x4, R14 ;  /* 0x00000004050e7825 */ /* 0x008fc800078e020e */
[----:B------:R-:W-:Y:S01]  /*0160*/  IMAD.MOV.U32 R5, RZ, RZ, RZ ;  /* 0x000000ffff057224 */ /* 0x000fe200078e00ff */
[----:B-12---:R-:W-:Y:S06]  /*0170*/  @!P0 BRA `(.L_x_13) ;  /* 0x0000001000ec8947 */ /* 0x006fec0003800000 */
[----:B------:R-:W0:Y:S01]  /*0180*/  LDC.64 R12, c[0x0][0x398] ;  /* 0x0000e600ff0c7b82 */ /* 0x000e220000000a00 */
[----:B------:R-:W-:Y:S01]  /*0190*/  LOP3.LUT R5, R7, 0x7ffffff8, RZ, 0xc0, !PT ;  /* 0x7ffffff807057812 */ /* 0x000fe200078ec0ff */
[----:B------:R-:W-:Y:S02]  /*01a0*/  IMAD.MOV.U32 R4, RZ, RZ, RZ ;  /* 0x000000ffff047224 */ /* 0x000fe400078e00ff */
[----:B------:R-:W-:Y:S02]  /*01b0*/  IMAD.MOV.U32 R3, RZ, RZ, RZ ;  /* 0x000000ffff037224 */ /* 0x000fe400078e00ff */
[----:B------:R-:W-:Y:S01]  /*01c0*/  IMAD.MOV R2, RZ, RZ, -R5 ;  /* 0x000000ffff027224 */ /* 0x000fe200078e0a05 */
[----:B0-----:R-:W-:-:S05]  /*01d0*/  IADD3 R12, P0, PT, R12, 0x1c, RZ ;  /* 0x0000001c0c0c7810 */ /* 0x001fca0007f1e0ff */
[----:B------:R-:W-:-:S08]  /*01e0*/  IMAD.X R13, RZ, RZ, R13, P0 ;  /* 0x000000ffff0d7224 */ /* 0x000fd000000e060d */
.L_x_30:
[----:B0-----:R-:W2:Y:S04]  /*01f0*/  LDG.E R9, desc[UR4][R16.64] ;  /* 0x0000000410097981 */ /* 0x001ea8000c1e1900 */
[----:B------:R-:W3:Y:S01]  /*0200*/  LDG.E R0, desc[UR4][R14.64] ;  /* 0x000000040e007981 */ /* 0x000ee2000c1e1900 */
[----:B------:R-:W-:Y:S01]  /*0210*/  IMAD.MOV.U32 R8, RZ, RZ, 0x1 ;  /* 0x00000001ff087424 */ /* 0x000fe200078e00ff */
[----:B------:R-:W-:Y:S05]  /*0220*/  YIELD ;  /* 0x0000000000007946 */ /* 0x000fea0003800000 */
[----:B------:R-:W-:Y:S01]  /*0230*/  UMOV UR6, 0xcccccccd ;  /* 0xcccccccd00067882 */ /* 0x000fe20000000000 */
[----:B------:R-:W-:Y:S01]  /*0240*/  UMOV UR7, 0x3feccccc ;  /* 0x3feccccc00077882 */ /* 0x000fe20000000000 */
[----:B------:R-:W0:Y:S01]  /*0250*/  LDC.64 R26, c[0x0][0x388] ;  /* 0x0000e200ff1a7b82 */ /* 0x000e220000000a00 */
[----:B--2---:R-:W-:-:S04]  /*0260*/  IMAD.IADD R9, R9, 0x1, R4 ;  /* 0x0000000109097824 */ /* 0x004fc800078e0204 */
[----:B------:R-:W-:-:S06]  /*0270*/  IMAD.WIDE R24, R9, 0x4, R12 ;  /* 0x0000000409187825 */ /* 0x000fcc00078e020c */
[----:B------:R-:W0:Y:S01]  /*0280*/  LDG.E R24, desc[UR4][R24.64+-0x1c] ;  /* 0xffffe40418187981 */ /* 0x000e22000c1e1900 */
[----:B------:R-:W1:Y:S01]  /*0290*/  MUFU.RCP64H R9, R19 ;  /* 0x0000001300097308 */ /* 0x000e620000001800 */
[----:B------:R-:W-:Y:S01]  /*02a0*/  VIADD R2, R2, 0x8 ;  /* 0x0000000802027836 */ /* 0x000fe20000000000 */
[----:B------:R-:W-:Y:S04]  /*02b0*/  BSSY.RECONVERGENT B2, `(.L_x_14) ;  /* 0x0000018000027945 */ /* 0x000fe80003800200 */
[----:B------:R-:W-:Y:S01]  /*02c0*/  ISETP.NE.AND P1, PT, R2, RZ, PT ;  /* 0x000000ff0200720c */ /* 0x000fe20003f25270 */
[----:B-1----:R-:W-:-:S08]  /*02d0*/  DFMA R10, -R18, R8, 1 ;  /* 0x3ff00000120a742b */ /* 0x002fd00000000108 */
[----:B------:R-:W-:-:S08]  /*02e0*/  DFMA R10, R10, R10, R10 ;  /* 0x0000000a0a0a722b */ /* 0x000fd0000000000a */
[----:B------:R-:W-:Y:S02]  /*02f0*/  DFMA R8, R8, R10, R8 ;  /* 0x0000000a0808722b */ /* 0x000fe40000000008 */
[----:B---3--:R-:W1:Y:S06]  /*0300*/  F2F.F64.F32 R10, R0 ;  /* 0x00000000000a7310 */ /* 0x008e6c0000201800 */
[----:B------:R-:W-:-:S08]  /*0310*/  DFMA R20, -R18, R8, 1 ;  /* 0x3ff000001214742b */ /* 0x000fd00000000108 */
[----:B------:R-:W-:Y:S02]  /*0320*/  DFMA R8, R8, R20, R8 ;  /* 0x000000140808722b */ /* 0x000fe40000000008 */
[----:B-1----:R-:W-:-:S08]  /*0330*/  DMUL R10, R10, UR6 ;  /* 0x000000060a0a7c28 */ /* 0x002fd00008000000 */
[----:B------:R-:W-:Y:S02]  /*0340*/  DMUL R20, R10, R8 ;  /* 0x000000080a147228 */ /* 0x000fe40000000000 */
[----:B------:R-:W-:-:S06]  /*0350*/  FSETP.GEU.AND P2, PT, |R11|, 6.5827683646048100446e-37, PT ;  /* 0x036000000b00780b */ /* 0x000fcc0003f4e200 */
[----:B------:R-:W-:-:S08]  /*0360*/  DFMA R22, -R18, R20, R10 ;  /* 0x000000141216722b */ /* 0x000fd0000000010a */
[----:B------:R-:W-:-:S10]  /*0370*/  DFMA R8, R8, R22, R20 ;  /* 0x000000160808722b */ /* 0x000fd40000000014 */
[----:B------:R-:W-:-:S05]  /*0380*/  FFMA R20, RZ, R19, R9 ;  /* 0x00000013ff147223 */ /* 0x000fca0000000009 */
[----:B------:R-:W-:Y:S01]  /*0390*/  FSETP.GT.AND P0, PT, |R20|, 1.469367938527859385e-39, PT ;  /* 0x001000001400780b */ /* 0x000fe20003f04200 */
[----:B0-----:R-:W-:-:S12]  /*03a0*/  IMAD.WIDE R24, R24, 0x4, R26 ;  /* 0x0000000418187825 */ /* 0x001fd800078e021a */
[----:B------:R-:W-:Y:S05]  /*03b0*/  @P0 BRA P2, `(.L_x_15) ;  /* 0x00000000001c0947 */ /* 0x000fea0001000000 */
[----:B------:R-:W-:Y:S01]  /*03c0*/  MOV R0, R10 ;  /* 0x0000000a00007202 */ /* 0x000fe20000000f00 */
[----:B------:R-:W-:Y:S01]  /*03d0*/  IMAD.MOV.U32 R9, RZ, RZ, R11 ;  /* 0x000000ffff097224 */ /* 0x000fe200078e000b */
[----:B------:R-:W-:Y:S01]  /*03e0*/  MOV R8, 0x420 ;  /* 0x0000042000087802 */ /* 0x000fe20000000f00 */
[----:B------:R-:W-:Y:S02]  /*03f0*/  IMAD.MOV.U32 R22, RZ, RZ, R18 ;  /* 0x000000ffff167224 */ /* 0x000fe400078e0012 */
[----:B------:R-:W-:-:S07]  /*0400*/  IMAD.MOV.U32 R23, RZ, RZ, R19 ;  /* 0x000000ffff177224 */ /* 0x000fce00078e0013 */
[----:B------:R-:W-:Y:S05]  /*0410*/  CALL.REL.NOINC `($__internal_1_$__cuda_sm20_div_rn_f64_full) ;  /* 0x0000002000ec7944 */ /* 0x000fea0003c00000 */
[----:B------:R-:W-:-:S07]  /*0420*/  IMAD.MOV.U32 R8, RZ, RZ, R0 ;  /* 0x000000ffff087224 */ /* 0x000fce00078e0000 */
.L_x_15:
[----:B------:R-:W-:Y:S05]  /*0430*/  BSYNC.RECONVERGENT B2 ;  /* 0x0000000000027941 */ /* 0x000fea0003800200 */
.L_x_14:
[----:B------:R-:W0:Y:S02]  /*0440*/  F2F.F32.F64 R11, R8 ;  /* 0x00000008000b7310 */ /* 0x000e240000301000 */
[----:B0-----:R0:W-:Y:S04]  /*0450*/  REDG.E.ADD.F32.FTZ.RN.STRONG.GPU desc[UR4][R24.64], R11 ;  /* 0x0000000b180079a6 */ /* 0x0011e8000c12f304 */
[----:B------:R-:W2:Y:S04]  /*0460*/  LDG.E R0, desc[UR4][R16.64] ;  /* 0x0000000410007981 */ /* 0x000ea8000c1e1900 */
[----:B------:R-:W3:Y:S01]  /*0470*/  LDG.E R26, desc[UR4][R14.64] ;  /* 0x000000040e1a7981 */ /* 0x000ee2000c1e1900 */
[----:B------:R-:W1:Y:S01]  /*0480*/  MUFU.RCP64H R23, R19 ;  /* 0x0000001300177308 */ /* 0x000e620000001800 */
[----:B------:R-:W-:Y:S01]  /*0490*/  IMAD.MOV.U32 R22, RZ, RZ, 0x1 ;  /* 0x00000001ff167424 */ /* 0x000fe200078e00ff */
[----:B------:R-:W-:Y:S01]  /*04a0*/  UMOV UR6, 0xcccccccd ;  /* 0xcccccccd00067882 */ /* 0x000fe20000000000 */
[----:B------:R-:W-:Y:S01]  /*04b0*/  UMOV UR7, 0x3feccccc ;  /* 0x3feccccc00077882 */ /* 0x000fe20000000000 */
[----:B0-----:R-:W0:Y:S03]  /*04c0*/  LDC.64 R24, c[0x0][0x388] ;  /* 0x0000e200ff187b82 */ /* 0x001e260000000a00 */
[----:B-1----:R-:W-:-:S08]  /*04d0*/  DFMA R8, -R18, R22, 1 ;  /* 0x3ff000001208742b */ /* 0x002fd00000000116 */
[----:B------:R-:W-:-:S08]  /*04e0*/  DFMA R8, R8, R8, R8 ;  /* 0x000000080808722b */ /* 0x000fd00000000008 */
[----:B------:R-:W-:-:S08]  /*04f0*/  DFMA R8, R22, R8, R22 ;  /* 0x000000081608722b */ /* 0x000fd00000000016 */
[----:B------:R-:W-:Y:S01]  /*0500*/  DFMA R22, -R18, R8, 1 ;  /* 0x3ff000001216742b */ /* 0x000fe20000000108 */
[----:B--2---:R-:W-:-:S04]  /*0510*/  IADD3 R21, P0, PT, R0, R4, RZ ;  /* 0x0000000400157210 */ /* 0x004fc80007f1e0ff */
[----:B------:R-:W-:Y:S02]  /*0520*/  LEA.HI.X.SX32 R0, R0, R3, 0x1, P0 ;  /* 0x0000000300007211 */ /* 0x000fe400000f0eff */
[----:B------:R-:W-:-:S04]  /*0530*/  LEA R20, P0, R21, R12, 0x2 ;  /* 0x0000000c15147211 */ /* 0x000fc800078010ff */
[----:B------:R-:W-:-:S05]  /*0540*/  LEA.HI.X R21, R21, R13, R0, 0x2, P0 ;  /* 0x0000000d15157211 */ /* 0x000fca00000f1400 */
[----:B------:R1:W0:Y:S01]  /*0550*/  LDG.E R0, desc[UR4][R20.64+-0x18] ;  /* 0xffffe80414007981 */ /* 0x000222000c1e1900 */
[----:B---3--:R-:W2:Y:S01]  /*0560*/  F2F.F64.F32 R10, R26 ;  /* 0x0000001a000a7310 */ /* 0x008ea20000201800 */
[----:B------:R-:W-:Y:S01]  /*0570*/  DFMA R22, R8, R22, R8 ;  /* 0x000000160816722b */ /* 0x000fe20000000008 */
[----:B------:R-:W-:Y:S01]  /*0580*/  BSSY.RECONVERGENT B2, `(.L_x_16) ;  /* 0x0000011000027945 */ /* 0x000fe20003800200 */
[----:B--2---:R-:W-:-:S08]  /*0590*/  DMUL R10, R10, UR6 ;  /* 0x000000060a0a7c28 */ /* 0x004fd00008000000 */
[----:B------:R-:W-:Y:S02]  /*05a0*/  DMUL R8, R22, R10 ;  /* 0x0000000a16087228 */ /* 0x000fe40000000000 */
[----:B------:R-:W-:-:S06]  /*05b0*/  FSETP.GEU.AND P2, PT, |R11|, 6.5827683646048100446e-37, PT ;  /* 0x036000000b00780b */ /* 0x000fcc0003f4e200 */
[----:B-1----:R-:W-:-:S08]  /*05c0*/  DFMA R20, -R18, R8, R10 ;  /* 0x000000081214722b */ /* 0x002fd0000000010a */
[----:B------:R-:W-:-:S10]  /*05d0*/  DFMA R8, R22, R20, R8 ;  /* 0x000000141608722b */ /* 0x000fd40000000008 */
[----:B------:R-:W-:-:S05]  /*05e0*/  FFMA R20, RZ, R19, R9 ;  /* 0x00000013ff147223 */ /* 0x000fca0000000009 */
[----:B------:R-:W-:Y:S01]  /*05f0*/  FSETP.GT.AND P0, PT, |R20|, 1.469367938527859385e-39, PT ;  /* 0x001000001400780b */ /* 0x000fe20003f04200 */
[----:B0-----:R-:W-:-:S12]  /*0600*/  IMAD.WIDE R24, R0, 0x4, R24 ;  /* 0x0000000400187825 */ /* 0x001fd800078e0218 */
[----:B------:R-:W-:Y:S05]  /*0610*/  @P0 BRA P2, `(.L_x_17) ;  /* 0x00000000001c0947 */ /* 0x000fea0001000000 */
[----:B------:R-:W-:Y:S01]  /*0620*/  IMAD.MOV.U32 R0, RZ, RZ, R10 ;  /* 0x000000ffff007224 */ /* 0x000fe200078e000a */
[----:B------:R-:W-:Y:S01]  /*0630*/  MOV R22, R18 ;  /* 0x0000001200167202 */ /* 0x000fe20000000f00 */
[----:B------:R-:W-:Y:S01]  /*0640*/  IMAD.MOV.U32 R9, RZ, RZ, R11 ;  /* 0x000000ffff097224 */ /* 0x000fe200078e000b */
[----:B------:R-:W-:Y:S01]  /*0650*/  MOV R8, 0x680 ;  /* 0x0000068000087802 */ /* 0x000fe20000000f00 */
[----:B------:R-:W-:-:S07]  /*0660*/  IMAD.MOV.U32 R23, RZ, RZ, R19 ;  /* 0x000000ffff177224 */ /* 0x000fce00078e0013 */
[----:B------:R-:W-:Y:S05]  /*0670*/  CALL.REL.NOINC `($__internal_1_$__cuda_sm20_div_rn_f64_full) ;  /* 0x0000002000547944 */ /* 0x000fea0003c00000 */
[----:B------:R-:W-:-:S07]  /*0680*/  IMAD.MOV.U32 R8, RZ, RZ, R0 ;  /* 0x000000ffff087224 */ /* 0x000fce00078e0000 */
.L_x_17:
[----:B------:R-:W-:Y:S05]  /*0690*/  BSYNC.RECONVERGENT B2 ;  /* 0x0000000000027941 */ /* 0x000fea0003800200 */
.L_x_16:
        /* <DEDUP_REMOVED lines=31> */
[----:B------:R-:W-:Y:S01]  /*0890*/  MOV R8, 0x8e0 ;  /* 0x000008e000087802 */ /* 0x000fe20000000f00 */
[----:B------:R-:W-:Y:S02]  /*08a0*/  IMAD.MOV.U32 R9, RZ, RZ, R11 ;  /* 0x000000ffff097224 */ /* 0x000fe400078e000b */
[----:B------:R-:W-:Y:S02]  /*08b0*/  IMAD.MOV.U32 R22, RZ, RZ, R18 ;  /* 0x000000ffff167224 */ /* 0x000fe400078e0012 */
[----:B------:R-:W-:-:S07]  /*08c0*/  IMAD.MOV.U32 R23, RZ, RZ, R19 ;  /* 0x000000ffff177224 */ /* 0x000fce00078e0013 */
[----:B------:R-:W-:Y:S05]  /*08d0*/  CALL.REL.NOINC `($__internal_1_$__cuda_sm20_div_rn_f64_full) ;  /* 0x0000001c00bc7944 */ /* 0x000fea0003c00000 */
[----:B------:R-:W-:-:S07]  /*08e0*/  MOV R8, R0 ;  /* 0x0000000000087202 */ /* 0x000fce0000000f00 */
.L_x_19:
[----:B------:R-:W-:Y:S05]  /*08f0*/  BSYNC.RECONVERGENT B2 ;  /* 0x0000000000027941 */ /* 0x000fea0003800200 */
.L_x_18:
        /* <DEDUP_REMOVED lines=36> */
[----:B------:R-:W-:-:S07]  /*0b40*/  IMAD.MOV.U32 R8, RZ, RZ, R0 ;  /* 0x000000ffff087224 */ /* 0x000fce00078e0000 */
.L_x_21:
[----:B------:R-:W-:Y:S05]  /*0b50*/  BSYNC.RECONVERGENT B2 ;  /* 0x0000000000027941 */ /* 0x000fea0003800200 */
.L_x_20:
        /* <DEDUP_REMOVED lines=37> */
.L_x_23:
[----:B------:R-:W-:Y:S05]  /*0db0*/  BSYNC.RECONVERGENT B2 ;  /* 0x0000000000027941 */ /* 0x000fea0003800200 */
.L_x_22:
        /* <DEDUP_REMOVED lines=37> */
.L_x_25:
[----:B------:R-:W-:Y:S05]  /*1010*/  BSYNC.RECONVERGENT B2 ;  /* 0x0000000000027941 */ /* 0x000fea0003800200 */
.L_x_24:
        /* <DEDUP_REMOVED lines=37> */
.L_x_27:
[----:B------:R-:W-:Y:S05]  /*1270*/  BSYNC.RECONVERGENT B2 ;  /* 0x0000000000027941 */ /* 0x000fea0003800200 */
.L_x_26:
        /* <DEDUP_REMOVED lines=37> */
.L_x_29:
[----:B------:R-:W-:Y:S05]  /*14d0*/  BSYNC.RECONVERGENT B2 ;  /* 0x0000000000027941 */ /* 0x000fea0003800200 */
.L_x_28:
[----:B------:R-:W0:Y:S01]  /*14e0*/  F2F.F32.F64 R9, R8 ;  /* 0x0000000800097310 */ /* 0x000e220000301000 */
[----:B------:R-:W-:-:S05]  /*14f0*/  IADD3 R4, P0, PT, R4, 0x8, RZ ;  /* 0x0000000804047810 */ /* 0x000fca0007f1e0ff */
[----:B------:R-:W-:Y:S01]  /*1500*/  IMAD.X R3, RZ, RZ, R3, P0 ;  /* 0x000000ffff037224 */ /* 0x000fe200000e0603 */
[----:B0-----:R0:W-:Y:S01]  /*1510*/  REDG.E.ADD.F32.FTZ.RN.STRONG.GPU desc[UR4][R24.64], R9 ;  /* 0x00000009180079a6 */ /* 0x0011e2000c12f304 */
[----:B------:R-:W-:Y:S06]  /*1520*/  @P1 BRA `(.L_x_30) ;  /* 0xffffffec00301947 */ /* 0x000fec000383ffff */
.L_x_13:
[----:B------:R-:W-:Y:S05]  /*1530*/  BSYNC B1 ;  /* 0x0000000000017941 */ /* 0x000fea0003800000 */
.L_x_12:
[----:B------:R-:W-:-:S13]  /*1540*/  ISETP.NE.AND P0, PT, R6, RZ, PT ;  /* 0x000000ff0600720c */ /* 0x000fda0003f05270 */
[----:B------:R-:W-:Y:S05]  /*1550*/  @!P0 EXIT ;  /* 0x000000000000894d */ /* 0x000fea0003800000 */
[----:B------:R-:W-:Y:S01]  /*1560*/  ISETP.GE.U32.AND P0, PT, R6, 0x4, PT ;  /* 0x000000040600780c */ /* 0x000fe20003f06070 */
[----:B------:R-:W-:Y:S01]  /*1570*/  BSSY.RECONVERGENT B1, `(.L_x_31) ;  /* 0x000009e000017945 */ /* 0x000fe20003800200 */
[----:B------:R-:W-:-:S11]  /*1580*/  LOP3.LUT R2, R7, 0x3, RZ, 0xc0, !PT ;  /* 0x0000000307027812 */ /* 0x000fd600078ec0ff */
[----:B------:R-:W-:Y:S05]  /*1590*/  @!P0 BRA `(.L_x_32) ;  /* 0x00000008006c8947 */ /* 0x000fea0003800000 */
[----:B------:R-:W2:Y:S01]  /*15a0*/  LDG.E R0, desc[UR4][R16.64] ;  /* 0x0000000410007981 */ /* 0x000ea2000c1e1900 */
[----:B0-----:R-:W0:Y:S03]  /*15b0*/  LDC.64 R8, c[0x0][0x398] ;  /* 0x0000e600ff087b82 */ /* 0x001e260000000a00 */
[----:B------:R-:W3:Y:S01]  /*15c0*/  LDG.E R4, desc[UR4][R14.64] ;  /* 0x000000040e047981 */ /* 0x000ee2000c1e1900 */
[----:B------:R-:W1:Y:S01]  /*15d0*/  MUFU.RCP64H R13, R19 ;  /* 0x00000013000d7308 */ /* 0x000e620000001800 */
[----:B------:R-:W-:-:S06]  /*15e0*/  IMAD.MOV.U32 R12, RZ, RZ, 0x1 ;  /* 0x00000001ff0c7424 */ /* 0x000fcc00078e00ff */
[----:B-1----:R-:W-:-:S08]  /*15f0*/  DFMA R10, -R18, R12, 1 ;  /* 0x3ff00000120a742b */ /* 0x002fd0000000010c */
[----:B------:R-:W-:-:S08]  /*1600*/  DFMA R20, R10, R10, R10 ;  /* 0x0000000a0a14722b */ /* 0x000fd0000000000a */
[----:B------:R-:W-:Y:S01]  /*1610*/  DFMA R20, R12, R20, R12 ;  /* 0x000000140c14722b */ /* 0x000fe2000000000c */
[----:B------:R-:W-:Y:S01]  /*1620*/  UMOV UR6, 0xcccccccd ;  /* 0xcccccccd00067882 */ /* 0x000fe20000000000 */
[----:B------:R-:W-:-:S06]  /*1630*/  UMOV UR7, 0x3feccccc ;  /* 0x3feccccc00077882 */ /* 0x000fcc0000000000 */
[----:B------:R-:W-:Y:S01]  /*1640*/  DFMA R12, -R18, R20, 1 ;  /* 0x3ff00000120c742b */ /* 0x000fe20000000114 */
[----:B--2---:R-:W-:-:S05]  /*1650*/  IADD3 R3, PT, PT, R5, R0, RZ ;  /* 0x0000000005037210 */ /* 0x004fca0007ffe0ff */
[----:B0-----:R-:W-:-:S05]  /*1660*/  IMAD.WIDE R8, R3, 0x4, R8 ;  /* 0x0000000403087825 */ /* 0x001fca00078e0208 */
[----:B------:R0:W2:Y:S01]  /*1670*/  LDG.E R3, desc[UR4][R8.64] ;  /* 0x0000000408037981 */ /* 0x0000a2000c1e1900 */
[----:B---3--:R-:W1:Y:S01]  /*1680*/  F2F.F64.F32 R10, R4 ;  /* 0x00000004000a7310 */ /* 0x008e620000201800 */
[----:B------:R-:W-:Y:S01]  /*1690*/  DFMA R22, R20, R12, R20 ;  /* 0x0000000c1416722b */ /* 0x000fe20000000014 */
[----:B------:R-:W-:Y:S01]  /*16a0*/  BSSY.RECONVERGENT B2, `(.L_x_33) ;  /* 0x0000012000027945 */ /* 0x000fe20003800200 */
[----:B------:R-:W2:Y:S01]  /*16b0*/  LDC.64 R20, c[0x0][0x388] ;  /* 0x0000e200ff147b82 */ /* 0x000ea20000000a00 */
[----:B-1----:R-:W-:-:S08]  /*16c0*/  DMUL R10, R10, UR6 ;  /* 0x000000060a0a7c28 */ /* 0x002fd00008000000 */
[----:B0-----:R-:W-:Y:S02]  /*16d0*/  DMUL R8, R22, R10 ;  /* 0x0000000a16087228 */ /* 0x001fe40000000000 */
[----:B------:R-:W-:-:S06]  /*16e0*/  FSETP.GEU.AND P1, PT, |R11|, 6.5827683646048100446e-37, PT ;  /* 0x036000000b00780b */ /* 0x000fcc0003f2e200 */
[----:B------:R-:W-:-:S08]  /*16f0*/  DFMA R12, -R18, R8, R10 ;  /* 0x00000008120c722b */ /* 0x000fd0000000010a */
[----:B------:R-:W-:-:S10]  /*1700*/  DFMA R8, R22, R12, R8 ;  /* 0x0000000c1608722b */ /* 0x000fd40000000008 */
[----:B------:R-:W-:-:S05]  /*1710*/  FFMA R0, RZ, R19, R9 ;  /* 0x00000013ff007223 */ /* 0x000fca0000000009 */
[----:B------:R-:W-:Y:S01]  /*1720*/  FSETP.GT.AND P0, PT, |R0|, 1.469367938527859385e-39, PT ;  /* 0x001000000000780b */ /* 0x000fe20003f04200 */
[----:B--2---:R-:W-:-:S12]  /*1730*/  IMAD.WIDE R12, R3, 0x4, R20 ;  /* 0x00000004030c7825 */ /* 0x004fd800078e0214 */
        /* <DEDUP_REMOVED lines=8> */
.L_x_34:
[----:B------:R-:W-:Y:S05]  /*17c0*/  BSYNC.RECONVERGENT B2 ;  /* 0x0000000000027941 */ /* 0x000fea0003800200 */
.L_x_33:
[----:B------:R-:W0:Y:S01]  /*17d0*/  F2F.F32.F64 R9, R8 ;  /* 0x0000000800097310 */ /* 0x000e220000301000 */
[----:B------:R-:W1:Y:S01]  /*17e0*/  LDCU.64 UR6, c[0x0][0x398] ;  /* 0x00007300ff0677ac */ /* 0x000e620008000a00 */
[----:B0-----:R0:W-:Y:S04]  /*17f0*/  REDG.E.ADD.F32.FTZ.RN.STRONG.GPU desc[UR4][R12.64], R9 ;  /* 0x000000090c0079a6 */ /* 0x0011e8000c12f304 */
[----:B------:R-:W2:Y:S04]  /*1800*/  LDG.E R0, desc[UR4][R16.64] ;  /* 0x0000000410007981 */ /* 0x000ea8000c1e1900 */
[----:B------:R-:W3:Y:S01]  /*1810*/  LDG.E R4, desc[UR4][R14.64] ;  /* 0x000000040e047981 */ /* 0x000ee2000c1e1900 */
[----:B------:R-:W0:Y:S01]  /*1820*/  MUFU.RCP64H R11, R19 ;  /* 0x00000013000b7308 */ /* 0x000e220000001800 */
[----:B------:R-:W-:-:S06]  /*1830*/  IMAD.MOV.U32 R10, RZ, RZ, 0x1 ;  /* 0x00000001ff0a7424 */ /* 0x000fcc00078e00ff */
[----:B0-----:R-:W-:-:S08]  /*1840*/  DFMA R8, -R18, R10, 1 ;  /* 0x3ff000001208742b */ /* 0x001fd0000000010a */
[----:B------:R-:W-:-:S08]  /*1850*/  DFMA R12, R8, R8, R8 ;  /* 0x00000008080c722b */ /* 0x000fd00000000008 */
[----:B------:R-:W-:-:S08]  /*1860*/  DFMA R12, R10, R12, R10 ;  /* 0x0000000c0a0c722b */ /* 0x000fd0000000000a */
[----:B------:R-:W-:Y:S01]  /*1870*/  DFMA R22, -R18, R12, 1 ;  /* 0x3ff000001216742b */ /* 0x000fe2000000010c */
[----:B--2---:R-:W-:-:S04]  /*1880*/  IADD3 R3, P0, PT, R5, R0, RZ ;  /* 0x0000000005037210 */ /* 0x004fc80007f1e0ff */
[----:B------:R-:W-:Y:S02]  /*1890*/  LEA.HI.X.SX32 R0, R0, RZ, 0x1, P0 ;  /* 0x000000ff00007211 */ /* 0x000fe400000f0eff */
[----:B-1----:R-:W-:-:S04]  /*18a0*/  LEA R20, P0, R3, UR6, 0x2 ;  /* 0x0000000603147c11 */ /* 0x002fc8000f8010ff */
[----:B------:R-:W-:-:S05]  /*18b0*/  LEA.HI.X R21, R3, UR7, R0, 0x2, P0 ;  /* 0x0000000703157c11 */ /* 0x000fca00080f1400 */
[----:B------:R0:W2:Y:S01]  /*18c0*/  LDG.E R3, desc[UR4][R20.64+0x4] ;  /* 0x0000040414037981 */ /* 0x0000a2000c1e1900 */
[----:B---3--:R-:W1:Y:S01]  /*18d0*/  F2F.F64.F32 R8, R4 ;  /* 0x0000000400087310 */ /* 0x008e620000201800 */
[----:B------:R-:W-:Y:S01]  /*18e0*/  UMOV UR6, 0xcccccccd ;  /* 0xcccccccd00067882 */ /* 0x000fe20000000000 */
[----:B------:R-:W-:Y:S01]  /*18f0*/  UMOV UR7, 0x3feccccc ;  /* 0x3feccccc00077882 */ /* 0x000fe20000000000 */
[----:B------:R-:W-:Y:S01]  /*1900*/  DFMA R22, R12, R22, R12 ;  /* 0x000000160c16722b */ /* 0x000fe2000000000c */
[----:B------:R-:W-:Y:S01]  /*1910*/  BSSY.RECONVERGENT B2, `(.L_x_35) ;  /* 0x0000012000027945 */ /* 0x000fe20003800200 */
[----:B0-----:R-:W2:Y:S01]  /*1920*/  LDC.64 R20, c[0x0][0x388] ;  /* 0x0000e200ff147b82 */ /* 0x001ea20000000a00 */
[----:B-1----:R-:W-:-:S08]  /*1930*/  DMUL R10, R8, UR6 ;  /* 0x00000006080a7c28 */ /* 0x002fd00008000000 */
[----:B------:R-:W-:Y:S02]  /*1940*/  DMUL R8, R22, R10 ;  /* 0x0000000a16087228 */ /* 0x000fe40000000000 */
[----:B------:R-:W-:-:S06]  /*1950*/  FSETP.GEU.AND P1, PT, |R11|, 6.5827683646048100446e-37, PT ;  /* 0x036000000b00780b */ /* 0x000fcc0003f2e200 */
[----:B------:R-:W-:-:S08]  /*1960*/  DFMA R12, -R18, R8, R10 ;  /* 0x00000008120c722b */ /* 0x000fd0000000010a */
[----:B------:R-:W-:-:S10]  /*1970*/  DFMA R8, R22, R12, R8 ;  /* 0x0000000c1608722b */ /* 0x000fd40000000008 */
[----:B------:R-:W-:-:S05]  /*1980*/  FFMA R0, RZ, R19, R9 ;  /* 0x00000013ff007223 */ /* 0x000fca0000000009 */
[----:B------:R-:W-:Y:S01]  /*1990*/  FSETP.GT.AND P0, PT, |R0|, 1.469367938527859385e-39, PT ;  /* 0x001000000000780b */ /* 0x000fe20003f04200 */
[----:B--2---:R-:W-:-:S12]  /*19a0*/  IMAD.WIDE R12, R3, 0x4, R20 ;  /* 0x00000004030c7825 */ /* 0x004fd800078e0214 */
        /* <DEDUP_REMOVED lines=8> */
.L_x_36:
[----:B------:R-:W-:Y:S05]  /*1a30*/  BSYNC.RECONVERGENT B2 ;  /* 0x0000000000027941 */ /* 0x000fea0003800200 */
.L_x_35:
        /* <DEDUP_REMOVED lines=38> */
.L_x_38:
[----:B------:R-:W-:Y:S05]  /*1ca0*/  BSYNC.RECONVERGENT B2 ;  /* 0x0000000000027941 */ /* 0x000fea0003800200 */
.L_x_37:
        /* <DEDUP_REMOVED lines=38> */
.L_x_40:
[----:B------:R-:W-:Y:S05]  /*1f10*/  BSYNC.RECONVERGENT B2 ;  /* 0x0000000000027941 */ /* 0x000fea0003800200 */
.L_x_39:
[----:B------:R-:W0:Y:S02]  /*1f20*/  F2F.F32.F64 R9, R8 ;  /* 0x0000000800097310 */ /* 0x000e240000301000 */
[----:B0-----:R1:W-:Y:S01]  /*1f30*/  REDG.E.ADD.F32.FTZ.RN.STRONG.GPU desc[UR4][R12.64], R9 ;  /* 0x000000090c0079a6 */ /* 0x0013e2000c12f304 */
[----:B------:R-:W-:-:S07]  /*1f40*/  VIADD R5, R5, 0x4 ;  /* 0x0000000405057836 */ /* 0x000fce0000000000 */
.L_x_32:
[----:B------:R-:W-:Y:S05]  /*1f50*/  BSYNC.RECONVERGENT B1 ;  /* 0x0000000000017941 */ /* 0x000fea0003800200 */
.L_x_31:
[----:B------:R-:W-:-:S13]  /*1f60*/  ISETP.NE.AND P0, PT, R2, RZ, PT ;  /* 0x000000ff0200720c */ /* 0x000fda0003f05270 */
[----:B------:R-:W-:Y:S05]  /*1f70*/  @!P0 EXIT ;  /* 0x000000000000894d */ /* 0x000fea0003800000 */
[----:B------:R-:W-:Y:S01]  /*1f80*/  ISETP.NE.AND P0, PT, R2, 0x1, PT ;  /* 0x000000010200780c */ /* 0x000fe20003f05270 */
[----:B------:R-:W-:-:S12]  /*1f90*/  BSSY.RECONVERGENT B1, `(.L_x_41) ;  /* 0x000004f000017945 */ /* 0x000fd80003800200 */
[----:B------:R-:W-:Y:S05]  /*1fa0*/  @!P0 BRA `(.L_x_42) ;  /* 0x0000000400348947 */ /* 0x000fea0003800000 */
[----:B------:R-:W0:Y:S01]  /*1fb0*/  LDG.E R0, desc[UR4][R16.64] ;  /* 0x0000000410007981 */ /* 0x000e22000c1e1900 */
[----:B------:R-:W2:Y:S03]  /*1fc0*/  LDC.64 R2, c[0x0][0x398] ;  /* 0x0000e600ff027b82 */ /* 0x000ea60000000a00 */
[----:B------:R-:W3:Y:S01]  /*1fd0*/  LDG.E R4, desc[UR4][R14.64] ;  /* 0x000000040e047981 */ /* 0x000ee2000c1e1900 */
[----:B------:R-:W4:Y:S01]  /*1fe0*/  MUFU.RCP64H R11, R19 ;  /* 0x00000013000b7308 */ /* 0x000f220000001800 */
[----:B------:R-:W-:Y:S01]  /*1ff0*/  IMAD.MOV.U32 R10, RZ, RZ, 0x1 ;  /* 0x00000001ff0a7424 */ /* 0x000fe200078e00ff */
[----:B------:R-:W-:Y:S01]  /*2000*/  UMOV UR6, 0xcccccccd ;  /* 0xcccccccd00067882 */ /* 0x000fe20000000000 */
[----:B------:R-:W-:Y:S01]  /*2010*/  UMOV UR7, 0x3feccccc ;  /* 0x3feccccc00077882 */ /* 0x000fe20000000000 */
[----:B01----:R-:W-:-:S04]  /*2020*/  IMAD.IADD R9, R5, 0x1, R0 ;  /* 0x0000000105097824 */ /* 0x003fc800078e0200 */
[----:B--2---:R-:W-:-:S05]  /*2030*/  IMAD.WIDE R2, R9, 0x4, R2 ;  /* 0x0000000409027825 */ /* 0x004fca00078e0202 */
[----:B------:R0:W2:Y:S01]  /*2040*/  LDG.E R23, desc[UR4][R2.64] ;  /* 0x0000000402177981 */ /* 0x0000a2000c1e1900 */
[----:B----4-:R-:W-:Y:S01]  /*2050*/  DFMA R8, -R18, R10, 1 ;  /* 0x3ff000001208742b */ /* 0x010fe2000000010a */
[----:B------:R-:W-:Y:S07]  /*2060*/  BSSY.RECONVERGENT B2, `(.L_x_43) ;  /* 0x0000017000027945 */ /* 0x000fee0003800200 */
[----:B------:R-:W-:Y:S02]  /*2070*/  DFMA R12, R8, R8, R8 ;  /* 0x00000008080c722b */ /* 0x000fe40000000008 */
[----:B---3--:R-:W1:Y:S06]  /*2080*/  F2F.F64.F32 R8, R4 ;  /* 0x0000000400087310 */ /* 0x008e6c0000201800 */
[----:B------:R-:W-:-:S08]  /*2090*/  DFMA R12, R10, R12, R10 ;  /* 0x0000000c0a0c722b */ /* 0x000fd0000000000a */
[----:B------:R-:W-:Y:S02]  /*20a0*/  DFMA R20, -R18, R12, 1 ;  /* 0x3ff000001214742b */ /* 0x000fe4000000010c */
[----:B-1----:R-:W-:-:S06]  /*20b0*/  DMUL R10, R8, UR6 ;  /* 0x00000006080a7c28 */ /* 0x002fcc0008000000 */
[----:B------:R-:W-:Y:S01]  /*20c0*/  DFMA R20, R12, R20, R12 ;  /* 0x000000140c14722b */ /* 0x000fe2000000000c */
[----:B------:R-:W2:Y:S03]  /*20d0*/  LDC.64 R12, c[0x0][0x388] ;  /* 0x0000e200ff0c7b82 */ /* 0x000ea60000000a00 */
[----:B------:R-:W-:-:S04]  /*20e0*/  FSETP.GEU.AND P1, PT, |R11|, 6.5827683646048100446e-37, PT ;  /* 0x036000000b00780b */ /* 0x000fc80003f2e200 */
[----:B------:R-:W-:-:S08]  /*20f0*/  DMUL R8, R20, R10 ;  /* 0x0000000a14087228 */ /* 0x000fd00000000000 */
[----:B0-----:R-:W-:-:S08]  /*2100*/  DFMA R2, -R18, R8, R10 ;  /* 0x000000081202722b */ /* 0x001fd0000000010a */
        /* <DEDUP_REMOVED lines=12> */
.L_x_44:
[----:B------:R-:W-:Y:S05]  /*21d0*/  BSYNC.RECONVERGENT B2 ;  /* 0x0000000000027941 */ /* 0x000fea0003800200 */
.L_x_43:
[----:B------:R-:W0:Y:S01]  /*21e0*/  F2F.F32.F64 R9, R8 ;  /* 0x0000000800097310 */ /* 0x000e220000301000 */
[----:B------:R-:W1:Y:S01]  /*21f0*/  LDCU.64 UR6, c[0x0][0x398] ;  /* 0x00007300ff0677ac */ /* 0x000e620008000a00 */
[----:B0-----:R0:W-:Y:S04]  /*2200*/  REDG.E.ADD.F32.FTZ.RN.STRONG.GPU desc[UR4][R2.64], R9 ;  /* 0x00000009020079a6 */ /* 0x0011e8000c12f304 */
[----:B------:R-:W2:Y:S04]  /*2210*/  LDG.E R0, desc[UR4][R16.64] ;  /* 0x0000000410007981 */ /* 0x000ea8000c1e1900 */
[----:B------:R-:W3:Y:S01]  /*2220*/  LDG.E R4, desc[UR4][R14.64] ;  /* 0x000000040e047981 */ /* 0x000ee2000c1e1900 */
[----:B------:R-:W-:Y:S01]  /*2230*/  IMAD.MOV.U32 R10, RZ, RZ, 0x1 ;  /* 0x00000001ff0a7424 */ /* 0x000fe200078e00ff */
[----:B--2---:R-:W-:-:S04]  /*2240*/  IADD3 R6, P0, PT, R5, R0, RZ ;  /* 0x0000000005067210 */ /* 0x004fc80007f1e0ff */
[----:B------:R-:W-:Y:S02]  /*2250*/  LEA.HI.X.SX32 R11, R0, RZ, 0x1, P0 ;  /* 0x000000ff000b7211 */ /* 0x000fe400000f0eff */
[----:B-1----:R-:W-:-:S04]  /*2260*/  LEA R12, P0, R6, UR6, 0x2 ;  /* 0x00000006060c7c11 */ /* 0x002fc8000f8010ff */
[----:B------:R-:W-:-:S05]  /*2270*/  LEA.HI.X R13, R6, UR7, R11, 0x2, P0 ;  /* 0x00000007060d7c11 */ /* 0x000fca00080f140b */
[----:B------:R1:W2:Y:S01]  /*2280*/  LDG.E R23, desc[UR4][R12.64+0x4] ;  /* 0x000004040c177981 */ /* 0x0002a2000c1e1900 */
[----:B------:R-:W0:Y:S01]  /*2290*/  MUFU.RCP64H R11, R19 ;  /* 0x00000013000b7308 */ /* 0x000e220000001800 */
[----:B------:R-:W-:Y:S01]  /*22a0*/  UMOV UR6, 0xcccccccd ;  /* 0xcccccccd00067882 */ /* 0x000fe20000000000 */
[----:B------:R-:W-:Y:S01]  /*22b0*/  UMOV UR7, 0x3feccccc ;  /* 0x3feccccc00077882 */ /* 0x000fe20000000000 */
[----:B------:R-:W-:Y:S01]  /*22c0*/  BSSY.RECONVERGENT B2, `(.L_x_45) ;  /* 0x0000018000027945 */ /* 0x000fe20003800200 */
[----:B-1----:R-:W2:Y:S01]  /*22d0*/  LDC.64 R12, c[0x0][0x388] ;  /* 0x0000e200ff0c7b82 */ /* 0x002ea20000000a00 */
[----:B0-----:R-:W-:-:S08]  /*22e0*/  DFMA R2, -R18, R10, 1 ;  /* 0x3ff000001202742b */ /* 0x001fd0000000010a */
[----:B------:R-:W-:Y:S02]  /*22f0*/  DFMA R8, R2, R2, R2 ;  /* 0x000000020208722b */ /* 0x000fe40000000002 */
[----:B---3--:R-:W0:Y:S06]  /*2300*/  F2F.F64.F32 R2, R4 ;  /* 0x0000000400027310 */ /* 0x008e2c0000201800 */
[----:B------:R-:W-:-:S08]  /*2310*/  DFMA R8, R10, R8, R10 ;  /* 0x000000080a08722b */ /* 0x000fd0000000000a */
[----:B------:R-:W-:Y:S02]  /*2320*/  DFMA R20, -R18, R8, 1 ;  /* 0x3ff000001214742b */ /* 0x000fe40000000108 */
[----:B0-----:R-:W-:-:S06]  /*2330*/  DMUL R10, R2, UR6 ;  /* 0x00000006020a7c28 */ /* 0x001fcc0008000000 */
[----:B------:R-:W-:-:S04]  /*2340*/  DFMA R20, R8, R20, R8 ;  /* 0x000000140814722b */ /* 0x000fc80000000008 */
[----:B------:R-:W-:-:S04]  /*2350*/  FSETP.GEU.AND P1, PT, |R11|, 6.5827683646048100446e-37, PT ;  /* 0x036000000b00780b */ /* 0x000fc80003f2e200 */
[----:B------:R-:W-:-:S08]  /*2360*/  DMUL R8, R20, R10 ;  /* 0x0000000a14087228 */ /* 0x000fd00000000000 */
        /* <DEDUP_REMOVED lines=13> */
.L_x_46:
[----:B------:R-:W-:Y:S05]  /*2440*/  BSYNC.RECONVERGENT B2 ;  /* 0x0000000000027941 */ /* 0x000fea0003800200 */
.L_x_45:
[----:B------:R-:W0:Y:S02]  /*2450*/  F2F.F32.F64 R9, R8 ;  /* 0x0000000800097310 */ /* 0x000e240000301000 */
[----:B0-----:R2:W-:Y:S01]  /*2460*/  REDG.E.ADD.F32.FTZ.RN.STRONG.GPU desc[UR4][R2.64], R9 ;  /* 0x00000009020079a6 */ /* 0x0015e2000c12f304 */
[----:B------:R-:W-:-:S07]  /*2470*/  VIADD R5, R5, 0x2 ;  /* 0x0000000205057836 */ /* 0x000fce0000000000 */
.L_x_42:
[----:B------:R-:W-:Y:S05]  /*2480*/  BSYNC.RECONVERGENT B1 ;  /* 0x0000000000017941 */ /* 0x000fea0003800200 */
.L_x_41:
[----:B------:R-:W-:-:S04]  /*2490*/  LOP3.LUT R7, R7, 0x1, RZ, 0xc0, !PT ;  /* 0x0000000107077812 */ /* 0x000fc800078ec0ff */
[----:B------:R-:W-:-:S13]  /*24a0*/  ISETP.NE.U32.AND P0, PT, R7, 0x1, PT ;  /* 0x000000010700780c */ /* 0x000fda0003f05070 */
[----:B------:R-:W-:Y:S05]  /*24b0*/  @P0 EXIT ;  /* 0x000000000000094d */ /* 0x000fea0003800000 */
[----:B------:R-:W3:Y:S01]  /*24c0*/  LDG.E R16, desc[UR4][R16.64] ;  /* 0x0000000410107981 */ /* 0x000ee2000c1e1900 */
[----:B--2---:R-:W2:Y:S03]  /*24d0*/  LDC.64 R2, c[0x0][0x398] ;  /* 0x0000e600ff027b82 */ /* 0x004ea60000000a00 */
[----:B------:R-:W4:Y:S01]  /*24e0*/  LDG.E R14, desc[UR4][R14.64] ;  /* 0x000000040e0e7981 */ /* 0x000f22000c1e1900 */
[----:B------:R-:W5:Y:S01]  /*24f0*/  MUFU.RCP64H R7, R19 ;  /* 0x0000001300077308 */ /* 0x000f620000001800 */
[----:B------:R-:W-:Y:S01]  /*2500*/  IMAD.MOV.U32 R6, RZ, RZ, 0x1 ;  /* 0x00000001ff067424 */ /* 0x000fe200078e00ff */
[----:B------:R-:W-:Y:S01]  /*2510*/  UMOV UR6, 0xcccccccd ;  /* 0xcccccccd00067882 */ /* 0x000fe20000000000 */
[----:B------:R-:W-:Y:S01]  /*2520*/  UMOV UR7, 0x3feccccc ;  /* 0x3feccccc00077882 */ /* 0x000fe20000000000 */
[----:B---3--:R-:W-:-:S05]  /*2530*/  IADD3 R5, PT, PT, R16, R5, RZ ;  /* 0x0000000510057210 */ /* 0x008fca0007ffe0ff */
[----:B--2---:R-:W-:-:S05]  /*2540*/  IMAD.WIDE R2, R5, 0x4, R2 ;  /* 0x0000000405027825 */ /* 0x004fca00078e0202 */
[----:B-1----:R1:W2:Y:S01]  /*2550*/  LDG.E R13, desc[UR4][R2.64] ;  /* 0x00000004020d7981 */ /* 0x0022a2000c1e1900 */
[----:B-----5:R-:W-:Y:S01]  /*2560*/  DFMA R4, -R18, R6, 1 ;  /* 0x3ff000001204742b */ /* 0x020fe20000000106 */
[----:B------:R-:W-:Y:S07]  /*2570*/  BSSY.RECONVERGENT B1, `(.L_x_47) ;  /* 0x0000017000017945 */ /* 0x000fee0003800200 */
[----:B0-----:R-:W-:Y:S02]  /*2580*/  DFMA R8, R4, R4, R4 ;  /* 0x000000040408722b */ /* 0x001fe40000000004 */
[----:B----4-:R-:W0:Y:S06]  /*2590*/  F2F.F64.F32 R4, R14 ;  /* 0x0000000e00047310 */ /* 0x010e2c0000201800 */
[----:B------:R-:W-:-:S08]  /*25a0*/  DFMA R8, R6, R8, R6 ;  /* 0x000000080608722b */ /* 0x000fd00000000006 */
[----:B------:R-:W-:Y:S02]  /*25b0*/  DFMA R6, -R18, R8, 1 ;  /* 0x3ff000001206742b */ /* 0x000fe40000000108 */
[----:B0-----:R-:W-:-:S06]  /*25c0*/  DMUL R4, R4, UR6 ;  /* 0x0000000604047c28 */ /* 0x001fcc0008000000 */
[----:B------:R-:W-:Y:S02]  /*25d0*/  DFMA R10, R8, R6, R8 ;  /* 0x00000006080a722b */ /* 0x000fe40000000008 */
[----:B------:R-:W2:Y:S02]  /*25e0*/  LDC.64 R6, c[0x0][0x388] ;  /* 0x0000e200ff067b82 */ /* 0x000ea40000000a00 */
[----:B------:R-:W-:-:S04]  /*25f0*/  FSETP.GEU.AND P1, PT, |R5|, 6.5827683646048100446e-37, PT ;  /* 0x036000000500780b */ /* 0x000fc80003f2e200 */
[----:B------:R-:W-:-:S08]  /*2600*/  DMUL R8, R10, R4 ;  /* 0x000000040a087228 */ /* 0x000fd00000000000 */
[----:B-1----:R-:W-:-:S08]  /*2610*/  DFMA R2, -R18, R8, R4 ;  /* 0x000000081202722b */ /* 0x002fd00000000104 */
        /* <DEDUP_REMOVED lines=12> */
.L_x_48:
[----:B------:R-:W-:Y:S05]  /*26e0*/  BSYNC.RECONVERGENT B1 ;  /* 0x0000000000017941 */ /* 0x000fea0003800200 */
.L_x_47:
[----:B------:R-:W0:Y:S02]  /*26f0*/  F2F.F32.F64 R9, R8 ;  /* 0x0000000800097310 */ /* 0x000e240000301000 */
[----:B0-----:R-:W-:Y:S01]  /*2700*/  REDG.E.ADD.F32.FTZ.RN.STRONG.GPU desc[UR4][R2.64], R9 ;  /* 0x00000009020079a6 */ /* 0x001fe2000c12f304 */
[----:B------:R-:W-:Y:S05]  /*2710*/  EXIT ;  /* 0x000000000000794d */ /* 0x000fea0003800000 */
.L_x_11:
[----:B------:R-:W0:Y:S02]  /*2720*/  LDC.64 R2, c[0x0][0x380] ;  /* 0x0000e000ff027b82 */ /* 0x000e240000000a00 */
[----:B0-----:R-:W-:-:S06]  /*2730*/  IMAD.WIDE R6, R5, 0x4, R2 ;  /* 0x0000000405067825 */ /* 0x001fcc00078e0202 */
[----:B------:R-:W2:Y:S01]  /*2740*/  LDG.E R6, desc[UR4][R6.64] ;  /* 0x0000000406067981 */ /* 0x000ea2000c1e1900 */
[----:B------:R-:W-:Y:S01]  /*2750*/  UMOV UR6, 0xcccccccd ;  /* 0xcccccccd00067882 */ /* 0x000fe20000000000 */
[----:B------:R-:W-:Y:S01]  /*2760*/  UMOV UR7, 0x3feccccc ;  /* 0x3feccccc00077882 */ /* 0x000fe20000000000 */
[----:B------:R-:W0:Y:S01]  /*2770*/  LDC.64 R4, c[0x0][0x3a8] ;  /* 0x0000ea00ff047b82 */ /* 0x000e220000000a00 */
[----:B--2---:R-:W1:Y:S02]  /*2780*/  F2F.F64.F32 R2, R6 ;  /* 0x0000000600027310 */ /* 0x004e640000201800 */
[----:B-1----:R-:W-:-:S10]  /*2790*/  DMUL R2, R2, UR6 ;  /* 0x0000000602027c28 */ /* 0x002fd40008000000 */
[----:B------:R-:W0:Y:S02]  /*27a0*/  F2F.F32.F64 R3, R2 ;  /* 0x0000000200037310 */ /* 0x000e240000301000 */
[----:B0-----:R-:W-:Y:S01]  /*27b0*/  REDG.E.ADD.F32.FTZ.RN.STRONG.GPU desc[UR4][R4.64], R3 ;  /* 0x00000003040079a6 */ /* 0x001fe2000c12f304 */
[----:B------:R-:W-:Y:S05]  /*27c0*/  EXIT ;  /* 0x000000000000794d */ /* 0x000fea0003800000 */
        .weak           $__internal_1_$__cuda_sm20_div_rn_f64_full
        .type           $__internal_1_$__cuda_sm20_div_rn_f64_full,@function
        .size           $__internal_1_$__cuda_sm20_div_rn_f64_full,(.L_x_62 - $__internal_1_$__cuda_sm20_div_rn_f64_full)
$__internal_1_$__cuda_sm20_div_rn_f64_full:
[C---:B------:R-:W-:Y:S01]  /*27d0*/  FSETP.GEU.AND P0, PT, |R23|.reuse, 1.469367938527859385e-39, PT ;  /* 0x001000001700780b */ /* 0x040fe20003f0e200 */
[----:B------:R-:W-:Y:S01]  /*27e0*/  IMAD.MOV.U32 R33, RZ, RZ, R9 ;  /* 0x000000ffff217224 */ /* 0x000fe200078e0009 */
[----:B------:R-:W-:Y:S01]  /*27f0*/  LOP3.LUT R20, R23, 0x800fffff, RZ, 0xc0, !PT ;  /* 0x800fffff17147812 */ /* 0x000fe200078ec0ff */
[----:B------:R-:W-:Y:S01]  /*2800*/  IMAD.MOV.U32 R28, RZ, RZ, 0x1 ;  /* 0x00000001ff1c7424 */ /* 0x000fe200078e00ff */
[----:B------:R-:W-:Y:S01]  /*2810*/  MOV R32, R0 ;  /* 0x0000000000207202 */ /* 0x000fe20000000f00 */
[----:B------:R-:W-:Y:S01]  /*2820*/  IMAD.MOV.U32 R0, RZ, RZ, 0x1ca00000 ;  /* 0x1ca00000ff007424 */ /* 0x000fe200078e00ff */
[----:B------:R-:W-:Y:S01]  /*2830*/  LOP3.LUT R21, R20, 0x3ff00000, RZ, 0xfc, !PT ;  /* 0x3ff0000014157812 */ /* 0x000fe200078efcff */
[----:B------:R-:W-:Y:S01]  /*2840*/  IMAD.MOV.U32 R20, RZ, RZ, R22 ;  /* 0x000000ffff147224 */ /* 0x000fe200078e0016 */
[C---:B------:R-:W-:Y:S01]  /*2850*/  FSETP.GEU.AND P3, PT, |R33|.reuse, 1.469367938527859385e-39, PT ;  /* 0x001000002100780b */ /* 0x040fe20003f6e200 */
[----:B------:R-:W-:Y:S01]  /*2860*/  IMAD.MOV.U32 R30, RZ, RZ, R32 ;  /* 0x000000ffff1e7224 */ /* 0x000fe200078e0020 */
[----:B------:R-:W-:Y:S01]  /*2870*/  LOP3.LUT R10, R33, 0x7ff00000, RZ, 0xc0, !PT ;  /* 0x7ff00000210a7812 */ /* 0x000fe200078ec0ff */
[----:B------:R-:W-:Y:S01]  /*2880*/  BSSY.RECONVERGENT B0, `(.L_x_49) ;  /* 0x0000053000007945 */ /* 0x000fe20003800200 */
[----:B------:R-:W-:Y:S01]  /*2890*/  LOP3.LUT R9, R23, 0x7ff00000, RZ, 0xc0, !PT ;  /* 0x7ff0000017097812 */ /* 0x000fe200078ec0ff */
[----:B------:R-:W-:-:S03]  /*28a0*/  @!P0 DMUL R20, R22, 8.98846567431157953865e+307 ;  /* 0x7fe0000016148828 */ /* 0x000fc60000000000 */
[----:B------:R-:W-:-:S03]  /*28b0*/  ISETP.GE.U32.AND P2, PT, R10, R9, PT ;  /* 0x000000090a00720c */ /* 0x000fc60003f46070 */
[----:B------:R-:W0:Y:S02]  /*28c0*/  MUFU.RCP64H R29, R21 ;  /* 0x00000015001d7308 */ /* 0x000e240000001800 */
[----:B------:R-:W-:Y:S02]  /*28d0*/  @!P3 LOP3.LUT R11, R23, 0x7ff00000, RZ, 0xc0, !PT ;  /* 0x7ff00000170bb812 */ /* 0x000fe400078ec0ff */
[----:B------:R-:W-:Y:S02]  /*28e0*/  @!P0 LOP3.LUT R9, R21, 0x7ff00000, RZ, 0xc0, !PT ;  /* 0x7ff0000015098812 */ /* 0x000fe400078ec0ff */
[----:B------:R-:W-:-:S04]  /*28f0*/  @!P3 ISETP.GE.U32.AND P4, PT, R10, R11, PT ;  /* 0x0000000b0a00b20c */ /* 0x000fc80003f86070 */
[----:B------:R-:W-:-:S04]  /*2900*/  @!P3 SEL R11, R0, 0x63400000, !P4 ;  /* 0x63400000000bb807 */ /* 0x000fc80006000000 */
[----:B------:R-:W-:Y:S01]  /*2910*/  @!P3 LOP3.LUT R11, R11, 0x80000000, R33, 0xf8, !PT ;  /* 0x800000000b0bb812 */ /* 0x000fe200078ef821 */
[----:B0-----:R-:W-:-:S08]  /*2920*/  DFMA R26, R28, -R20, 1 ;  /* 0x3ff000001c1a742b */ /* 0x001fd00000000814 */
[----:B------:R-:W-:-:S08]  /*2930*/  DFMA R26, R26, R26, R26 ;  /* 0x0000001a1a1a722b */ /* 0x000fd0000000001a */
[----:B------:R-:W-:Y:S01]  /*2940*/  DFMA R28, R28, R26, R28 ;  /* 0x0000001a1c1c722b */ /* 0x000fe2000000001c */
[----:B------:R-:W-:Y:S02]  /*2950*/  SEL R26, R0, 0x63400000, !P2 ;  /* 0x63400000001a7807 */ /* 0x000fe40005000000 */
[----:B------:R-:W-:Y:S02]  /*2960*/  @!P3 LOP3.LUT R27, R11, 0x100000, RZ, 0xfc, !PT ;  /* 0x001000000b1bb812 */ /* 0x000fe400078efcff */
[----:B------:R-:W-:Y:S01]  /*2970*/  LOP3.LUT R31, R26, 0x800fffff, R33, 0xf8, !PT ;  /* 0x800fffff1a1f7812 */ /* 0x000fe200078ef821 */
[----:B------:R-:W-:Y:S02]  /*2980*/  @!P3 IMAD.MOV.U32 R26, RZ, RZ, RZ ;  /* 0x000000ffff1ab224 */ /* 0x000fe400078e00ff */
[----:B------:R-:W-:-:S04]  /*2990*/  DFMA R34, R28, -R20, 1 ;  /* 0x3ff000001c22742b */ /* 0x000fc80000000814 */
[----:B------:R-:W-:-:S04]  /*29a0*/  @!P3 DFMA R30, R30, 2, -R26 ;  /* 0x400000001e1eb82b */ /* 0x000fc8000000081a */
[----:B------:R-:W-:-:S06]  /*29b0*/  DFMA R34, R28, R34, R28 ;  /* 0x000000221c22722b */ /* 0x000fcc000000001c */
[----:B------:R-:W-:Y:S02]  /*29c0*/  @!P3 LOP3.LUT R10, R31, 0x7ff00000, RZ, 0xc0, !PT ;  /* 0x7ff000001f0ab812 */ /* 0x000fe400078ec0ff */
[----:B------:R-:W-:-:S03]  /*29d0*/  DMUL R26, R34, R30 ;  /* 0x0000001e221a7228 */ /* 0x000fc60000000000 */
[----:B------:R-:W-:-:S05]  /*29e0*/  VIADD R11, R10, 0xffffffff ;  /* 0xffffffff0a0b7836 */ /* 0x000fca0000000000 */
[----:B------:R-:W-:Y:S01]  /*29f0*/  DFMA R28, R26, -R20, R30 ;  /* 0x800000141a1c722b */ /* 0x000fe2000000001e */
[----:B------:R-:W-:-:S07]  /*2a00*/  ISETP.GT.U32.AND P0, PT, R11, 0x7feffffe, PT ;  /* 0x7feffffe0b00780c */ /* 0x000fce0003f04070 */
[----:B------:R-:W-:Y:S01]  /*2a10*/  DFMA R28, R34, R28, R26 ;  /* 0x0000001c221c722b */ /* 0x000fe2000000001a */
[----:B------:R-:W-:-:S05]  /*2a20*/  VIADD R26, R9, 0xffffffff ;  /* 0xffffffff091a7836 */ /* 0x000fca0000000000 */
[----:B------:R-:W-:-:S13]  /*2a30*/  ISETP.GT.U32.OR P0, PT, R26, 0x7feffffe, P0 ;  /* 0x7feffffe1a00780c */ /* 0x000fda0000704470 */
[----:B------:R-:W-:Y:S05]  /*2a40*/  @P0 BRA `(.L_x_50) ;  /* 0x0000000000780947 */ /* 0x000fea0003800000 */
[----:B------:R-:W-:Y:S02]  /*2a50*/  LOP3.LUT R9, R33, 0x7ff00000, RZ, 0xc0, !PT ;  /* 0x7ff0000021097812 */ /* 0x000fe400078ec0ff */
[----:B------:R-:W-:-:S04]  /*2a60*/  LOP3.LUT R10, R23, 0x7ff00000, RZ, 0xc0, !PT ;  /* 0x7ff00000170a7812 */ /* 0x000fc800078ec0ff */
[CC--:B------:R-:W-:Y:S02]  /*2a70*/  VIADDMNMX R11, R9.reuse, -R10.reuse, 0xb9600000, !PT ;  /* 0xb9600000090b7446 */ /* 0x0c0fe4000780090a */
[----:B------:R-:W-:Y:S01]  /*2a80*/  ISETP.GE.U32.AND P0, PT, R9, R10, PT ;  /* 0x0000000a0900720c */ /* 0x000fe20003f06070 */
[----:B------:R-:W-:Y:S01]  /*2a90*/  IMAD.MOV.U32 R10, RZ, RZ, RZ ;  /* 0x000000ffff0a7224 */ /* 0x000fe200078e00ff */
[----:B------:R-:W-:Y:S02]  /*2aa0*/  VIMNMX R11, PT, PT, R11, 0x46a00000, PT ;  /* 0x46a000000b0b7848 */ /* 0x000fe40003fe0100 */
[----:B------:R-:W-:-:S04]  /*2ab0*/  SEL R0, R0, 0x63400000, !P0 ;  /* 0x6340000000007807 */ /* 0x000fc80004000000 */
[----:B------:R-:W-:-:S05]  /*2ac0*/  IADD3 R0, PT, PT, -R0, R11, RZ ;  /* 0x0000000b00007210 */ /* 0x000fca0007ffe1ff */
        /* <DEDUP_REMOVED lines=12> */
[----:B------:R-:W-:Y:S01]  /*2b90*/  IMAD.MOV.U32 R20, RZ, RZ, RZ ;  /* 0x000000ffff147224 */ /* 0x000fe200078e00ff */
[----:B------:R-:W-:-:S05]  /*2ba0*/  IADD3 R0, PT, PT, -R0, -0x43300000, RZ ;  /* 0xbcd0000000007810 */ /* 0x000fca0007ffe1ff */
[----:B------:R-:W-:-:S10]  /*2bb0*/  DFMA R20, R26, -R20, R28 ;  /* 0x800000141a14722b */ /* 0x000fd4000000001c */
[----:B------:R-:W-:Y:S02]  /*2bc0*/  FSETP.NEU.AND P0, PT, |R21|, R0, PT ;  /* 0x000000001500720b */ /* 0x000fe40003f0d200 */
[----:B------:R-:W-:Y:S02]  /*2bd0*/  LOP3.LUT R0, R11, R22, RZ, 0x3c, !PT ;  /* 0x000000160b007212 */ /* 0x000fe400078e3cff */
[----:B------:R-:W-:Y:S02]  /*2be0*/  FSEL R10, R10, R26, !P0 ;  /* 0x0000001a0a0a7208 */ /* 0x000fe40004000000 */
[----:B------:R-:W-:-:S03]  /*2bf0*/  FSEL R11, R0, R27, !P0 ;  /* 0x0000001b000b7208 */ /* 0x000fc60004000000 */
[----:B------:R-:W-:Y:S02]  /*2c00*/  IMAD.MOV.U32 R26, RZ, RZ, R10 ;  /* 0x000000ffff1a7224 */ /* 0x000fe400078e000a */
[----:B------:R-:W-:Y:S01]  /*2c10*/  IMAD.MOV.U32 R27, RZ, RZ, R11 ;  /* 0x000000ffff1b7224 */ /* 0x000fe200078e000b */
[----:B------:R-:W-:Y:S06]  /*2c20*/  BRA `(.L_x_51) ;  /* 0x0000000000607947 */ /* 0x000fec0003800000 */
.L_x_50:
[----:B------:R-:W-:-:S14]  /*2c30*/  DSETP.NAN.AND P0, PT, R32, R32, PT ;  /* 0x000000202000722a */ /* 0x000fdc0003f08000 */
[----:B------:R-:W-:Y:S05]  /*2c40*/  @P0 BRA `(.L_x_52) ;  /* 0x00000000004c0947 */ /* 0x000fea0003800000 */
[----:B------:R-:W-:-:S14]  /*2c50*/  DSETP.NAN.AND P0, PT, R22, R22, PT ;  /* 0x000000161600722a */ /* 0x000fdc0003f08000 */
[----:B------:R-:W-:Y:S05]  /*2c60*/  @P0 BRA `(.L_x_53) ;  /* 0x0000000000340947 */ /* 0x000fea0003800000 */
[----:B------:R-:W-:Y:S01]  /*2c70*/  ISETP.NE.AND P0, PT, R10, R9, PT ;  /* 0x000000090a00720c */ /* 0x000fe20003f05270 */
[----:B------:R-:W-:Y:S01]  /*2c80*/  IMAD.MOV.U32 R27, RZ, RZ, -0x80000 ;  /* 0xfff80000ff1b7424 */ /* 0x000fe200078e00ff */
[----:B------:R-:W-:-:S11]  /*2c90*/  MOV R26, 0x0 ;  /* 0x00000000001a7802 */ /* 0x000fd60000000f00 */
[----:B------:R-:W-:Y:S05]  /*2ca0*/  @!P0 BRA `(.L_x_51) ;  /* 0x0000000000408947 */ /* 0x000fea0003800000 */
[----:B------:R-:W-:Y:S02]  /*2cb0*/  ISETP.NE.AND P0, PT, R10, 0x7ff00000, PT ;  /* 0x7ff000000a00780c */ /* 0x000fe40003f05270 */
[----:B------:R-:W-:Y:S02]  /*2cc0*/  LOP3.LUT R23, R33, 0x80000000, R23, 0x48, !PT ;  /* 0x8000000021177812 */ /* 0x000fe400078e4817 */
[----:B------:R-:W-:-:S13]  /*2cd0*/  ISETP.EQ.OR P0, PT, R9, RZ, !P0 ;  /* 0x000000ff0900720c */ /* 0x000fda0004702670 */
[----:B------:R-:W-:Y:S01]  /*2ce0*/  @P0 LOP3.LUT R0, R23, 0x7ff00000, RZ, 0xfc, !PT ;  /* 0x7ff0000017000812 */ /* 0x000fe200078efcff */
[----:B------:R-:W-:Y:S02]  /*2cf0*/  @!P0 IMAD.MOV.U32 R26, RZ, RZ, RZ ;  /* 0x000000ffff1a8224 */ /* 0x000fe400078e00ff */
[----:B------:R-:W-:Y:S02]  /*2d00*/  @!P0 IMAD.MOV.U32 R27, RZ, RZ, R23 ;  /* 0x000000ffff1b8224 */ /* 0x000fe400078e0017 */
[----:B------:R-:W-:Y:S02]  /*2d10*/  @P0 IMAD.MOV.U32 R26, RZ, RZ, RZ ;  /* 0x000000ffff1a0224 */ /* 0x000fe400078e00ff */
[----:B------:R-:W-:Y:S01]  /*2d20*/  @P0 IMAD.MOV.U32 R27, RZ, RZ, R0 ;  /* 0x000000ffff1b0224 */ /* 0x000fe200078e0000 */
[----:B------:R-:W-:Y:S06]  /*2d30*/  BRA `(.L_x_51) ;  /* 0x00000000001c7947 */ /* 0x000fec0003800000 */
.L_x_53:
[----:B------:R-:W-:Y:S01]  /*2d40*/  LOP3.LUT R9, R23, 0x80000, RZ, 0xfc, !PT ;  /* 0x0008000017097812 */ /* 0x000fe200078efcff */
[----:B------:R-:W-:-:S04]  /*2d50*/  IMAD.MOV.U32 R26, RZ, RZ, R22 ;  /* 0x000000ffff1a7224 */ /* 0x000fc800078e0016 */
[----:B------:R-:W-:Y:S01]  /*2d60*/  IMAD.MOV.U32 R27, RZ, RZ, R9 ;  /* 0x000000ffff1b7224 */ /* 0x000fe200078e0009 */
[----:B------:R-:W-:Y:S06]  /*2d70*/  BRA `(.L_x_51) ;  /* 0x00000000000c7947 */ /* 0x000fec0003800000 */
.L_x_52:
[----:B------:R-:W-:Y:S02]  /*2d80*/  LOP3.LUT R9, R33, 0x80000, RZ, 0xfc, !PT ;  /* 0x0008000021097812 */ /* 0x000fe400078efcff */
[----:B------:R-:W-:-:S03]  /*2d90*/  MOV R26, R32 ;  /* 0x00000020001a7202 */ /* 0x000fc60000000f00 */
[----:B------:R-:W-:-:S07]  /*2da0*/  IMAD.MOV.U32 R27, RZ, RZ, R9 ;  /* 0x000000ffff1b7224 */ /* 0x000fce00078e0009 */
.L_x_51:
[----:B------:R-:W-:Y:S05]  /*2db0*/  BSYNC.RECONVERGENT B0 ;  /* 0x0000000000007941 */ /* 0x000fea0003800200 */
.L_x_49:
[----:B------:R-:W-:Y:S02]  /*2dc0*/  IMAD.MOV.U32 R10, RZ, RZ, R8 ;  /* 0x000000ffff0a7224 */ /* 0x000fe400078e0008 */
[----:B------:R-:W-:Y:S02]  /*2dd0*/  IMAD.MOV.U32 R11, RZ, RZ, 0x0 ;  /* 0x00000000ff0b7424 */ /* 0x000fe400078e00ff */
[----:B------:R-:W-:Y:S02]  /*2de0*/  IMAD.MOV.U32 R0, RZ, RZ, R26 ;  /* 0x000000ffff007224 */ /* 0x000fe400078e001a */
[----:B------:R-:W-:Y:S01]  /*2df0*/  IMAD.MOV.U32 R9, RZ, RZ, R27 ;  /* 0x000000ffff097224 */ /* 0x000fe200078e001b */
[----:B------:R-:W-:Y:S06]  /*2e00*/  RET.REL.NODEC R10 `(_Z22addToNextPagerankArrayPfS_PiS0_S0_S_i) ;  /* 0xffffffd00a7c7950 */ /* 0x000fec0003c3ffff */
.L_x_54:
        /* <DEDUP_REMOVED lines=15> */
.L_x_62:


//--------------------- .text._Z23initializePagerankArrayPfS_i --------------------------
	.section	.text._Z23initializePagerankArrayPfS_i,"ax",@progbits
	.align	128
        .global         _Z23initializePagerankArrayPfS_i
        .type           _Z23initializePagerankArrayPfS_i,@function
        .size           _Z23initializePagerankArrayPfS_i,(.L_x_63 - _Z23initializePagerankArrayPfS_i)
        .other          _Z23initializePagerankArrayPfS_i,@"STO_CUDA_ENTRY STV_DEFAULT"
_Z23initializePagerankArrayPfS_i:
.text._Z23initializePagerankArrayPfS_i:
        /* <DEDUP_REMOVED lines=9> */
[----:B------:R-:W0:Y:S04]  /*0090*/  LDCU.64 UR4, c[0x0][0x358] ;  /* 0x00006b00ff0477ac */ /* 0x000e280008000a00 */
[----:B------:R-:W-:-:S05]  /*00a0*/  VIADD R3, R0, 0x1800000 ;  /* 0x0180000000037836 */ /* 0x000fca0000000000 */
[----:B------:R-:W-:-:S04]  /*00b0*/  LOP3.LUT R3, R3, 0x7f800000, RZ, 0xc0, !PT ;  /* 0x7f80000003037812 */ /* 0x000fc800078ec0ff */
[----:B------:R-:W-:-:S13]  /*00c0*/  ISETP.GT.U32.AND P0, PT, R3, 0x1ffffff, PT ;  /* 0x01ffffff0300780c */ /* 0x000fda0003f04070 */
[----:B0-----:R-:W-:Y:S05]  /*00d0*/  @P0 BRA `(.L_x_55) ;  /* 0x0000000000100947 */ /* 0x001fea0003800000 */
[----:B------:R-:W-:-:S07]  /*00e0*/  MOV R4, 0x100 ;  /* 0x0000010000047802 */ /* 0x000fce0000000f00 */
[----:B------:R-:W-:Y:S05]  /*00f0*/  CALL.REL.NOINC `($__internal_2_$__cuda_sm20_rcp_rn_f32_slowpath) ;  /* 0x0000000000347944 */ /* 0x000fea0003c00000 */
[----:B------:R-:W-:Y:S01]  /*0100*/  IMAD.MOV.U32 R9, RZ, RZ, R3 ;  /* 0x000000ffff097224 */ /* 0x000fe200078e0003 */
[----:B------:R-:W-:Y:S06]  /*0110*/  BRA `(.L_x_56) ;  /* 0x0000000000107947 */ /* 0x000fec0003800000 */
.L_x_55:
[----:B------:R-:W0:Y:S02]  /*0120*/  MUFU.RCP R9, R0 ;  /* 0x0000000000097308 */ /* 0x000e240000001000 */
[----:B0-----:R-:W-:-:S04]  /*0130*/  FFMA R3, R0, R9, -1 ;  /* 0xbf80000000037423 */ /* 0x001fc80000000009 */
[----:B------:R-:W-:-:S04]  /*0140*/  FADD.FTZ R4, -R3, -RZ ;  /* 0x800000ff03047221 */ /* 0x000fc80000010100 */
[----:B------:R-:W-:-:S07]  /*0150*/  FFMA R9, R9, R4, R9 ;  /* 0x0000000409097223 */ /* 0x000fce0000000009 */
.L_x_56:
[----:B------:R-:W0:Y:S08]  /*0160*/  LDC.64 R4, c[0x0][0x380] ;  /* 0x0000e000ff047b82 */ /* 0x000e300000000a00 */
[----:B------:R-:W1:Y:S01]  /*0170*/  LDC.64 R6, c[0x0][0x388] ;  /* 0x0000e200ff067b82 */ /* 0x000e620000000a00 */
[----:B0-----:R-:W-:-:S05]  /*0180*/  IMAD.WIDE R4, R2, 0x4, R4 ;  /* 0x0000000402047825 */ /* 0x001fca00078e0204 */
[----:B------:R-:W-:Y:S01]  /*0190*/  STG.E desc[UR4][R4.64], R9 ;  /* 0x0000000904007986 */ /* 0x000fe2000c101904 */
[----:B-1----:R-:W-:-:S05]  /*01a0*/  IMAD.WIDE R2, R2, 0x4, R6 ;  /* 0x0000000402027825 */ /* 0x002fca00078e0206 */
[----:B------:R-:W-:Y:S01]  /*01b0*/  STG.E desc[UR4][R2.64], RZ ;  /* 0x000000ff02007986 */ /* 0x000fe2000c101904 */
[----:B------:R-:W-:Y:S05]  /*01c0*/  EXIT ;  /* 0x000000000000794d */ /* 0x000fea0003800000 */
        .weak           $__internal_2_$__cuda_sm20_rcp_rn_f32_slowpath
        .type           $__internal_2_$__cuda_sm20_rcp_rn_f32_slowpath,@function
        .size           $__internal_2_$__cuda_sm20_rcp_rn_f32_slowpath,(.L_x_63 - $__internal_2_$__cuda_sm20_rcp_rn_f32_slowpath)
$__internal_2_$__cuda_sm20_rcp_rn_f32_slowpath:
[----:B------:R-:W-:-:S05]  /*01d0*/  IMAD.SHL.U32 R3, R0, 0x2, RZ ;  /* 0x0000000200037824 */ /* 0x000fca00078e00ff */
[----:B------:R-:W-:-:S04]  /*01e0*/  SHF.R.U32.HI R3, RZ, 0x18, R3 ;  /* 0x00000018ff037819 */ /* 0x000fc80000011603 */
[----:B------:R-:W-:-:S13]  /*01f0*/  ISETP.NE.U32.AND P0, PT, R3, RZ, PT ;  /* 0x000000ff0300720c */ /* 0x000fda0003f05070 */
[----:B------:R-:W-:Y:S05]  /*0200*/  @P0 BRA `(.L_x_57) ;  /* 0x00000000002c0947 */ /* 0x000fea0003800000 */
[----:B------:R-:W-:-:S05]  /*0210*/  IMAD.SHL.U32 R3, R0, 0x2, RZ ;  /* 0x0000000200037824 */ /* 0x000fca00078e00ff */
[----:B------:R-:W-:-:S13]  /*0220*/  ISETP.NE.AND P0, PT, R3, RZ, PT ;  /* 0x000000ff0300720c */ /* 0x000fda0003f05270 */
[----:B------:R2:W3:Y:S01]  /*0230*/  @!P0 MUFU.RCP R3, R0 ;  /* 0x0000000000038308 */ /* 0x0004e20000001000 */
[----:B------:R-:W-:Y:S05]  /*0240*/  @!P0 BRA `(.L_x_58) ;  /* 0x0000000000a48947 */ /* 0x000fea0003800000 */
[----:B------:R-:W-:-:S04]  /*0250*/  FFMA R5, R0, 1.84467440737095516160e+19, RZ ;  /* 0x5f80000000057823 */ /* 0x000fc800000000ff */
[----:B--2---:R-:W3:Y:S02]  /*0260*/  MUFU.RCP R0, R5 ;  /* 0x0000000500007308 */ /* 0x004ee40000001000 */
[----:B---3--:R-:W-:-:S04]  /*0270*/  FFMA R3, R5, R0, -1 ;  /* 0xbf80000005037423 */ /* 0x008fc80000000000 */
[----:B------:R-:W-:-:S04]  /*0280*/  FADD.FTZ R3, -R3, -RZ ;  /* 0x800000ff03037221 */ /* 0x000fc80000010100 */
[----:B------:R-:W-:-:S04]  /*0290*/  FFMA R0, R0, R3, R0 ;  /* 0x0000000300007223 */ /* 0x000fc80000000000 */
[----:B------:R-:W-:Y:S01]  /*02a0*/  FFMA R3, R0, 1.84467440737095516160e+19, RZ ;  /* 0x5f80000000037823 */ /* 0x000fe200000000ff */
[----:B------:R-:W-:Y:S06]  /*02b0*/  BRA `(.L_x_58) ;  /* 0x0000000000887947 */ /* 0x000fec0003800000 */
.L_x_57:
[----:B------:R-:W-:-:S05]  /*02c0*/  VIADD R5, R3, 0xffffff03 ;  /* 0xffffff0303057836 */ /* 0x000fca0000000000 */
[----:B------:R-:W-:-:S13]  /*02d0*/  ISETP.GT.U32.AND P0, PT, R5, 0x1, PT ;  /* 0x000000010500780c */ /* 0x000fda0003f04070 */
[----:B------:R-:W-:Y:S05]  /*02e0*/  @P0 BRA `(.L_x_59) ;  /* 0x0000000000780947 */ /* 0x000fea0003800000 */
[----:B------:R-:W-:Y:S01]  /*02f0*/  LOP3.LUT R6, R0, 0x7fffff, RZ, 0xc0, !PT ;  /* 0x007fffff00067812 */ /* 0x000fe200078ec0ff */
[----:B------:R-:W-:Y:S02]  /*0300*/  IMAD.MOV.U32 R10, RZ, RZ, 0x3 ;  /* 0x00000003ff0a7424 */ /* 0x000fe400078e00ff */
[----:B------:R-:W-:Y:S01]  /*0310*/  VIADD R3, R3, 0xffffff04 ;  /* 0xffffff0403037836 */ /* 0x000fe20000000000 */
[----:B------:R-:W-:Y:S02]  /*0320*/  LOP3.LUT R6, R6, 0x3f800000, RZ, 0xfc, !PT ;  /* 0x3f80000006067812 */ /* 0x000fe400078efcff */
[----:B------:R-:W-:Y:S02]  /*0330*/  SHF.L.U32 R11, R10, R5, RZ ;  /* 0x000000050a0b7219 */ /* 0x000fe400000006ff */
[----:B------:R-:W0:Y:S02]  /*0340*/  MUFU.RCP R7, R6 ;  /* 0x0000000600077308 */ /* 0x000e240000001000 */
[----:B0-----:R-:W-:-:S04]  /*0350*/  FFMA R8, R6, R7, -1 ;  /* 0xbf80000006087423 */ /* 0x001fc80000000007 */
[----:B------:R-:W-:-:S04]  /*0360*/  FADD.FTZ R8, -R8, -RZ ;  /* 0x800000ff08087221 */ /* 0x000fc80000010100 */
[CCC-:B------:R-:W-:Y:S01]  /*0370*/  FFMA.RM R9, R7.reuse, R8.reuse, R7.reuse ;  /* 0x0000000807097223 */ /* 0x1c0fe20000004007 */
[----:B------:R-:W-:-:S04]  /*0380*/  FFMA.RP R8, R7, R8, R7 ;  /* 0x0000000807087223 */ /* 0x000fc80000008007 */
[C---:B------:R-:W-:Y:S02]  /*0390*/  LOP3.LUT R7, R9.reuse, 0x7fffff, RZ, 0xc0, !PT ;  /* 0x007fffff09077812 */ /* 0x040fe400078ec0ff */
[----:B------:R-:W-:Y:S02]  /*03a0*/  FSETP.NEU.FTZ.AND P0, PT, R9, R8, PT ;  /* 0x000000080900720b */ /* 0x000fe40003f1d000 */
[----:B------:R-:W-:Y:S02]  /*03b0*/  LOP3.LUT R8, R7, 0x800000, RZ, 0xfc, !PT ;  /* 0x0080000007087812 */ /* 0x000fe400078efcff */
[----:B------:R-:W-:Y:S02]  /*03c0*/  SEL R7, RZ, 0xffffffff, !P0 ;  /* 0xffffffffff077807 */ /* 0x000fe40004000000 */
[----:B------:R-:W-:Y:S02]  /*03d0*/  LOP3.LUT R6, R11, R8, RZ, 0xc0, !PT ;  /* 0x000000080b067212 */ /* 0x000fe400078ec0ff */
[----:B------:R-:W-:Y:S01]  /*03e0*/  SHF.R.U32.HI R3, RZ, R3, R8 ;  /* 0x00000003ff037219 */ /* 0x000fe20000011608 */
[----:B------:R-:W-:Y:S01]  /*03f0*/  IMAD.MOV R7, RZ, RZ, -R7 ;  /* 0x000000ffff077224 */ /* 0x000fe200078e0a07 */
[----:B------:R-:W-:-:S04]  /*0400*/  SHF.R.U32.HI R6, RZ, R5, R6 ;  /* 0x00000005ff067219 */ /* 0x000fc80000011606 */
[----:B------:R-:W-:Y:S02]  /*0410*/  LOP3.LUT P1, RZ, R7, R5, R8, 0xf8, !PT ;  /* 0x0000000507ff7212 */ /* 0x000fe4000782f808 */
[C---:B------:R-:W-:Y:S02]  /*0420*/  LOP3.LUT P0, RZ, R6.reuse, 0x1, RZ, 0xc0, !PT ;  /* 0x0000000106ff7812 */ /* 0x040fe4000780c0ff */
[----:B------:R-:W-:-:S04]  /*0430*/  LOP3.LUT P2, RZ, R6, 0x2, RZ, 0xc0, !PT ;  /* 0x0000000206ff7812 */ /* 0x000fc8000784c0ff */
[----:B------:R-:W-:Y:S02]  /*0440*/  PLOP3.LUT P0, PT, P0, P1, P2, 0xe0, 0x0 ;  /* 0x000000000000781c */ /* 0x000fe40000703c20 */
[----:B------:R-:W-:Y:S02]  /*0450*/  LOP3.LUT P1, RZ, R0, 0x7fffff, RZ, 0xc0, !PT ;  /* 0x007fffff00ff7812 */ /* 0x000fe4000782c0ff */
[----:B------:R-:W-:-:S05]  /*0460*/  SEL R5, RZ, 0x1, !P0 ;  /* 0x00000001ff057807 */ /* 0x000fca0004000000 */
[----:B------:R-:W-:-:S05]  /*0470*/  IMAD.MOV R5, RZ, RZ, -R5 ;  /* 0x000000ffff057224 */ /* 0x000fca00078e0a05 */
[----:B------:R-:W-:-:S13]  /*0480*/  ISETP.GE.AND P0, PT, R5, RZ, PT ;  /* 0x000000ff0500720c */ /* 0x000fda0003f06270 */
[----:B------:R-:W-:-:S04]  /*0490*/  @!P0 VIADD R3, R3, 0x1 ;  /* 0x0000000103038836 */ /* 0x000fc80000000000 */
[----:B------:R-:W-:-:S05]  /*04a0*/  @!P1 IMAD.SHL.U32 R3, R3, 0x2, RZ ;  /* 0x0000000203039824 */ /* 0x000fca00078e00ff */
[----:B------:R-:W-:Y:S01]  /*04b0*/  LOP3.LUT R3, R3, 0x80000000, R0, 0xf8, !PT ;  /* 0x8000000003037812 */ /* 0x000fe200078ef800 */
[----:B------:R-:W-:Y:S06]  /*04c0*/  BRA `(.L_x_58) ;  /* 0x0000000000047947 */ /* 0x000fec0003800000 */
.L_x_59:
[----:B------:R0:W1:Y:S02]  /*04d0*/  MUFU.RCP R3, R0 ;  /* 0x0000000000037308 */ /* 0x0000640000001000 */
.L_x_58:
[----:B------:R-:W-:-:S04]  /*04e0*/  IMAD.MOV.U32 R5, RZ, RZ, 0x0 ;  /* 0x00000000ff057424 */ /* 0x000fc800078e00ff */
[----:B0123--:R-:W-:Y:S05]  /*04f0*/  RET.REL.NODEC R4 `(_Z23initializePagerankArrayPfS_i) ;  /* 0xfffffff804c07950 */ /* 0x00ffea0003c3ffff */
.L_x_60:
        /* <DEDUP_REMOVED lines=16> */
.L_x_63:


//--------------------- .nv.shared._Z11convergencePfS_i --------------------------
	.section	.nv.shared._Z11convergencePfS_i,"aw",@nobits
	.sectionflags	@""
	.align	4
.nv.shared._Z11convergencePfS_i:
	.zero		9216


//--------------------- .nv.shared.reserved.0     --------------------------
	.section	.nv.shared.reserved.0,"aw",@nobits
	.weak		__nv_reservedSMEM_offset_0_alias
	.size		__nv_reservedSMEM_offset_0_alias, 0, 64
	.other		__nv_reservedSMEM_offset_0_alias,@"STO_CUDA_RESERVED_SHARED STV_DEFAULT"
__nv_reservedSMEM_offset_0_alias:
	.zero		0
	.zero		64


//--------------------- .nv.constant0._Z11convergencePfS_i --------------------------
	.section	.nv.constant0._Z11convergencePfS_i,"a",@progbits
	.sectionflags	@""
	.align	4
.nv.constant0._Z11convergencePfS_i:
	.zero		916


//--------------------- .nv.constant0._Z24setPagerankArrayFromNextPfS_iS_ --------------------------
	.section	.nv.constant0._Z24setPagerankArrayFromNextPfS_iS_,"a",@progbits
	.sectionflags	@""
	.align	4
.nv.constant0._Z24setPagerankArrayFromNextPfS_iS_:
	.zero		928


//--------------------- .nv.constant0._Z30finalPagerankArrayForIterationPfif --------------------------
	.section	.nv.constant0._Z30finalPagerankArrayForIterationPfif,"a",@progbits
	.sectionflags	@""
	.align	4
.nv.constant0._Z30finalPagerankArrayForIterationPfif:
	.zero		912


//--------------------- .nv.constant0._Z22addToNextPagerankArrayPfS_PiS0_S0_S_i --------------------------
	.section	.nv.constant0._Z22addToNextPagerankArrayPfS_PiS0_S0_S_i,"a",@progbits
	.sectionflags	@""
	.align	4
.nv.constant0._Z22addToNextPagerankArrayPfS_PiS0_S0_S_i:
	.zero		948


//--------------------- .nv.constant0._Z23initializePagerankArrayPfS_i --------------------------
	.section	.nv.constant0._Z23initializePagerankArrayPfS_i,"a",@progbits
	.sectionflags	@""
	.align	4
.nv.constant0._Z23initializePagerankArrayPfS_i:
	.zero		916


//--------------------- SYMBOLS --------------------------

	.type		.nv.reservedSmem.offset0,@object
	.size		.nv.reservedSmem.offset0,0x4
	.type		.nv.reservedSmem.cap,@object
	.size		.nv.reservedSmem.cap,0x4
